def gluon_tcgen05(
    a_ptr,
    b_ptr,
    c_ptr,
    M,
    N,
    K,
    stride_am,
    stride_bk,
    stride_cm,
    BLOCK_M: gl.constexpr,
    BLOCK_N: gl.constexpr,
    BLOCK_K: gl.constexpr,
    DTYPE: gl.constexpr,
    A_LAYOUT: gl.constexpr,
    B_LAYOUT: gl.constexpr,
    C_LAYOUT: gl.constexpr,
    B_SHAPE: gl.constexpr,
    TMEM_LAYOUT: gl.constexpr,
    TMEM_REG: gl.constexpr,
    TRANS_B: gl.constexpr,
    NUM_BUFFERS: gl.constexpr,
):
    a_desc = tma.make_tensor_descriptor(
        a_ptr, [M, K], [stride_am, 1], [BLOCK_M, BLOCK_K], A_LAYOUT
    )
    b_desc = tma.make_tensor_descriptor(
        b_ptr,
        [N, K] if TRANS_B else [K, N],
        [stride_bk, 1],
        B_SHAPE,
        B_LAYOUT,
    )
    c_desc = tma.make_tensor_descriptor(
        c_ptr, [M, N], [stride_cm, 1], [BLOCK_M, BLOCK_N], C_LAYOUT
    )

    a_bufs = gl.allocate_shared_memory(
        DTYPE, [NUM_BUFFERS, BLOCK_M, BLOCK_K], A_LAYOUT
    )
    b_bufs = gl.allocate_shared_memory(DTYPE, [NUM_BUFFERS] + B_SHAPE, B_LAYOUT)

    pid_m = gl.program_id(0)
    pid_n = gl.program_id(1)
    off_m = pid_m * BLOCK_M
    off_n = pid_n * BLOCK_N

    tma_bars = gl.allocate_shared_memory(
        gl.int64, [NUM_BUFFERS, 1], mbarrier.MBarrierLayout()
    )
    mma_bars = gl.allocate_shared_memory(
        gl.int64, [NUM_BUFFERS, 1], mbarrier.MBarrierLayout()
    )
    for i in gl.static_range(NUM_BUFFERS):
        mbarrier.init(tma_bars.index(i), count=1)
        mbarrier.init(mma_bars.index(i), count=1)

    acc_tmem = allocate_tensor_memory(gl.float32, [BLOCK_M, BLOCK_N], TMEM_LAYOUT)
    idx = 0
    phase = 0
    use_acc = False
    for k in range(0, K, BLOCK_K):
        a = a_bufs.index(idx)
        b = b_bufs.index(idx)
        tma_bar = tma_bars.index(idx)
        mma_bar = mma_bars.index(idx)
        mbarrier.expect(
            tma_bar, a_desc.block_type.nbytes + b_desc.block_type.nbytes
        )
        tma.async_copy_global_to_shared(a_desc, [off_m, k], tma_bar, a)
        tma.async_copy_global_to_shared(
            b_desc, [off_n, k] if TRANS_B else [k, off_n], tma_bar, b
        )
        mbarrier.wait(tma_bar, phase=phase)

        if TRANS_B:
            b = b.permute((1, 0))
        tcgen05_mma(a, b, acc_tmem, use_acc=use_acc)
        tcgen05_commit(mma_bar)
        mbarrier.wait(mma_bar, phase=phase)
        use_acc = True

        idx += 1
        if idx == NUM_BUFFERS:
            idx = 0
            phase ^= 1

    for i in gl.static_range(NUM_BUFFERS):
        mbarrier.invalidate(tma_bars.index(i))
        mbarrier.invalidate(mma_bars.index(i))

    acc = acc_tmem.load(TMEM_REG)
    c_smem = gl.allocate_shared_memory(DTYPE, [BLOCK_M, BLOCK_N], C_LAYOUT)
    c_smem.store(acc.to(DTYPE))
    fence_async_shared()
    tma.async_copy_shared_to_global(c_desc, [off_m, off_n], c_smem)
    tma.store_wait(pendings=0)

# config = {"BLOCK_K": 128, "BLOCK_M": 64, "BLOCK_N": 256, "arch": "sm_100", "dtype": "bf16", "num_buffers": 3, "num_warps": 4, "trans_b": 0}
# arch = sm_100


// ===== COMPILED SASS (sm_100a) =====

	.target	sm_100a

	.elftype	@"ET_EXEC"


//--------------------- .note.nv.tkinfo           --------------------------
	.section	.note.nv.tkinfo,"",@"SHT_NOTE"
	.sectionflags	@"SHF_NOTE_NV_TKINFO"
	.tkinfo
        /*0018*/ 	.word	0x00000081
        /*0030*/ 	.string	""
        /*0030*/ 	.string	"ptxas-blackwell"
        /*0030*/ 	.string	"Cuda compilation tools, release 12.9, V12.9.86"
        /*0030*/ 	.string	"Build cuda_12.9.r12.9/compiler.36037853_0"
        /*0030*/ 	.string	"-v  -suppress-debug-info  -lineinfo  -arch sm_100a "



//--------------------- .note.nv.cuver            --------------------------
	.section	.note.nv.cuver,"",@"SHT_NOTE"
	.sectionflags	@"SHF_NOTE_NV_CUVER"
        /*0018*/ 	.short	0x0001
        /*001a*/ 	.short	0x0064
        /*001c*/ 	.short	0x0001
        /*001e*/ 	.short	0x0000
        /*0020*/ 	.short	0x0001
        /*0022*/ 	.short	0x0000


//--------------------- .nv.info                  --------------------------
	.section	.nv.info,"",@"SHT_CUDA_INFO"
	.align	4


	//----- nvinfo : EIATTR_REGCOUNT
	.align		4
        /*0000*/ 	.byte	0x04, 0x2f
        /*0002*/ 	.short	(.L_4 - .L_3)
	.align		4
.L_3:
        /*0004*/ 	.word	index@(gluon_tcgen05)
        /*0008*/ 	.word	0x00000088


	//----- nvinfo : EIATTR_FRAME_SIZE
	.align		4
.L_4:
        /*000c*/ 	.byte	0x04, 0x11
        /*000e*/ 	.short	(.L_6 - .L_5)
	.align		4
.L_5:
        /*0010*/ 	.word	index@($__internal_2_$__cuda_sm10x_tcgen05_guardrail_trap_unallocated_columns_being_dealloced)
        /*0014*/ 	.word	0x00000000


	//----- nvinfo : EIATTR_FRAME_SIZE
	.align		4
.L_6:
        /*0018*/ 	.byte	0x04, 0x11
        /*001a*/ 	.short	(.L_8 - .L_7)
	.align		4
.L_7:
        /*001c*/ 	.word	index@($__internal_1_$__cuda_sm10x_tcgen05_guardrail_trap_phase_invalid_during_alloc)
        /*0020*/ 	.word	0x00000000


	//----- nvinfo : EIATTR_FRAME_SIZE
	.align		4
.L_8:
        /*0024*/ 	.byte	0x04, 0x11
        /*0026*/ 	.short	(.L_10 - .L_9)
	.align		4
.L_9:
        /*0028*/ 	.word	index@($__internal_0_$__cuda_sm10x_tcgen05_guardrail_trap_col_being_dealloced_not_returned_by_alloc)
        /*002c*/ 	.word	0x00000000


	//----- nvinfo : EIATTR_FRAME_SIZE
	.align		4
.L_10:
        /*0030*/ 	.byte	0x04, 0x11
        /*0032*/ 	.short	(.L_12 - .L_11)
	.align		4
.L_11:
        /*0034*/ 	.word	index@(gluon_tcgen05)
        /*0038*/ 	.word	0x00000000


	//----- nvinfo : EIATTR_MIN_STACK_SIZE
	.align		4
.L_12:
        /*003c*/ 	.byte	0x04, 0x12
        /*003e*/ 	.short	(.L_14 - .L_13)
	.align		4
.L_13:
        /*0040*/ 	.word	index@(gluon_tcgen05)
        /*0044*/ 	.word	0x00000000
.L_14:


//--------------------- .nv.info.gluon_tcgen05    --------------------------
	.section	.nv.info.gluon_tcgen05,"",@"SHT_CUDA_INFO"
	.sectionflags	@""
	.align	4


	//----- nvinfo : EIATTR_CUDA_API_VERSION
	.align		4
        /*0000*/ 	.byte	0x04, 0x37
        /*0002*/ 	.short	(.L_16 - .L_15)
.L_15:
        /*0004*/ 	.word	0x00000081


	//----- nvinfo : EIATTR_KPARAM_INFO
	.align		4
.L_16:
        /*0008*/ 	.byte	0x04, 0x17
        /*000a*/ 	.short	(.L_18 - .L_17)
.L_17:
        /*000c*/ 	.word	0x00000000
        /*0010*/ 	.short	0x000a
        /*0012*/ 	.short	0x0048
        /*0014*/ 	.byte	0x00, 0xf4, 0x21, 0x00


	//----- nvinfo : EIATTR_KPARAM_INFO
	.align		4
.L_18:
        /*0018*/ 	.byte	0x04, 0x17
        /*001a*/ 	.short	(.L_20 - .L_19)
.L_19:
        /*001c*/ 	.word	0x00000000
        /*0020*/ 	.short	0x0009
        /*0022*/ 	.short	0x0040
        /*0024*/ 	.byte	0x00, 0xf4, 0x21, 0x00


	//----- nvinfo : EIATTR_KPARAM_INFO
	.align		4
.L_20:
        /*0028*/ 	.byte	0x04, 0x17
        /*002a*/ 	.short	(.L_22 - .L_21)
.L_21:
        /*002c*/ 	.word	0x00000000
        /*0030*/ 	.short	0x0008
        /*0032*/ 	.short	0x0038
        /*0034*/ 	.byte	0x00, 0xf0, 0x21, 0x00


	//----- nvinfo : EIATTR_KPARAM_INFO
	.align		4
.L_22:
        /*0038*/ 	.byte	0x04, 0x17
        /*003a*/ 	.short	(.L_24 - .L_23)
.L_23:
        /*003c*/ 	.word	0x00000000
        /*0040*/ 	.short	0x0007
        /*0042*/ 	.short	0x0030
        /*0044*/ 	.byte	0x00, 0xf0, 0x21, 0x00


	//----- nvinfo : EIATTR_KPARAM_INFO
	.align		4
.L_24:
        /*0048*/ 	.byte	0x04, 0x17
        /*004a*/ 	.short	(.L_26 - .L_25)
.L_25:
        /*004c*/ 	.word	0x00000000
        /*0050*/ 	.short	0x0006
        /*0052*/ 	.short	0x0028
        /*0054*/ 	.byte	0x00, 0xf0, 0x21, 0x00


	//----- nvinfo : EIATTR_KPARAM_INFO
	.align		4
.L_26:
        /*0058*/ 	.byte	0x04, 0x17
        /*005a*/ 	.short	(.L_28 - .L_27)
.L_27:
        /*005c*/ 	.word	0x00000000
        /*0060*/ 	.short	0x0005
        /*0062*/ 	.short	0x0020
        /*0064*/ 	.byte	0x00, 0xf0, 0x11, 0x00


	//----- nvinfo : EIATTR_KPARAM_INFO
	.align		4
.L_28:
        /*0068*/ 	.byte	0x04, 0x17
        /*006a*/ 	.short	(.L_30 - .L_29)
.L_29:
        /*006c*/ 	.word	0x00000000
        /*0070*/ 	.short	0x0004
        /*0072*/ 	.short	0x001c
        /*0074*/ 	.byte	0x00, 0xf0, 0x11, 0x00


	//----- nvinfo : EIATTR_KPARAM_INFO
	.align		4
.L_30:
        /*0078*/ 	.byte	0x04, 0x17
        /*007a*/ 	.short	(.L_32 - .L_31)
.L_31:
        /*007c*/ 	.word	0x00000000
        /*0080*/ 	.short	0x0003
        /*0082*/ 	.short	0x0018
        /*0084*/ 	.byte	0x00, 0xf0, 0x11, 0x00


	//----- nvinfo : EIATTR_KPARAM_INFO
	.align		4
.L_32:
        /*0088*/ 	.byte	0x04, 0x17
        /*008a*/ 	.short	(.L_34 - .L_33)
.L_33:
        /*008c*/ 	.word	0x00000000
        /*0090*/ 	.short	0x0002
        /*0092*/ 	.short	0x0010
        /*0094*/ 	.byte	0x00, 0xf4, 0x21, 0x00


	//----- nvinfo : EIATTR_KPARAM_INFO
	.align		4
.L_34:
        /*0098*/ 	.byte	0x04, 0x17
        /*009a*/ 	.short	(.L_36 - .L_35)
.L_35:
        /*009c*/ 	.word	0x00000000
        /*00a0*/ 	.short	0x0001
        /*00a2*/ 	.short	0x0008
        /*00a4*/ 	.byte	0x00, 0xf4, 0x21, 0x00


	//----- nvinfo : EIATTR_KPARAM_INFO
	.align		4
.L_36:
        /*00a8*/ 	.byte	0x04, 0x17
        /*00aa*/ 	.short	(.L_38 - .L_37)
.L_37:
        /*00ac*/ 	.word	0x00000000
        /*00b0*/ 	.short	0x0000
        /*00b2*/ 	.short	0x0000
        /*00b4*/ 	.byte	0x00, 0xf4, 0x21, 0x00


	//----- nvinfo : EIATTR_AT_ENTRY_FRAGMENTS
	.align		4
.L_38:
        /*00b8*/ 	.byte	0x04, 0x4f
        /*00ba*/ 	.short	(.L_40 - .L_39)


	//   ....[0]....
.L_39:
        /*00bc*/ 	.word	0x00000004


	//----- nvinfo : EIATTR_RESERVED_SMEM_USED
	.align		4
.L_40:
        /*00c0*/ 	.byte	0x01, 0x41
	.zero		2


	//----- nvinfo : EIATTR_SPARSE_MMA_MASK
	.align		4
        /*00c4*/ 	.byte	0x03, 0x50
        /*00c6*/ 	.short	0x0000


	//----- nvinfo : EIATTR_TCGEN05_1CTA_USED
	.align		4
        /*00c8*/ 	.byte	0x01, 0x51
	.zero		2


	//----- nvinfo : EIATTR_MAXREG_COUNT
	.align		4
        /*00cc*/ 	.byte	0x03, 0x1b
        /*00ce*/ 	.short	0x00ff


	//----- nvinfo : EIATTR_NUM_BARRIERS
	.align		4
        /*00d0*/ 	.byte	0x02, 0x4c
        /*00d2*/ 	.byte	0x01
	.zero		1


	//----- nvinfo : EIATTR_INT_WARP_WIDE_INSTR_OFFSETS
	.align		4
        /*00d4*/ 	.byte	0x04, 0x31
        /*00d6*/ 	.short	(.L_42 - .L_41)


	//   ....[0]....
.L_41:
        /*00d8*/ 	.word	0x00001720


	//   ....[1]....
        /*00dc*/ 	.word	0x00001740


	//   ....[2]....
        /*00e0*/ 	.word	0x000017c0


	//   ....[3]....
        /*00e4*/ 	.word	0x00001ae0


	//   ....[4]....
        /*00e8*/ 	.word	0x00001b30


	//   ....[5]....
        /*00ec*/ 	.word	0x00001f50


	//   ....[6]....
        /*00f0*/ 	.word	0x00001f60


	//   ....[7]....
        /*00f4*/ 	.word	0x000020e0


	//   ....[8]....
        /*00f8*/ 	.word	0x00002620


	//   ....[9]....
        /*00fc*/ 	.word	0x00002630


	//   ....[10]....
        /*0100*/ 	.word	0x000030d0


	//   ....[11]....
        /*0104*/ 	.word	0x00003120


	//----- nvinfo : EIATTR_COOP_GROUP_MASK_REGIDS
	.align		4
.L_42:
        /*0108*/ 	.byte	0x04, 0x29
        /*010a*/ 	.short	(.L_44 - .L_43)


	//   ....[0]....
.L_43:
        /*010c*/ 	.word	0xffffffff


	//   ....[1]....
        /*0110*/ 	.word	0xffffffff


	//   ....[2]....
        /*0114*/ 	.word	0xffffffff


	//   ....[3]....
        /*0118*/ 	.word	0xffffffff


	//   ....[4]....
        /*011c*/ 	.word	0xffffffff


	//   ....[5]....
        /*0120*/ 	.word	0xffffffff


	//   ....[6]....
        /*0124*/ 	.word	0xffffffff


	//   ....[7]....
        /*0128*/ 	.word	0xffffffff


	//   ....[8]....
        /*012c*/ 	.word	0xffffffff


	//   ....[9]....
        /*0130*/ 	.word	0xffffffff


	//----- nvinfo : EIATTR_COOP_GROUP_INSTR_OFFSETS
	.align		4
.L_44:
        /*0134*/ 	.byte	0x04, 0x28
        /*0136*/ 	.short	(.L_46 - .L_45)


	//   ....[0]....
.L_45:
        /*0138*/ 	.word	0x00000050


	//   ....[1]....
        /*013c*/ 	.word	0x00000310


	//   ....[2]....
        /*0140*/ 	.word	0x00000500


	//   ....[3]....
        /*0144*/ 	.word	0x000009c0


	//   ....[4]....
        /*0148*/ 	.word	0x00000b00


	//   ....[5]....
        /*014c*/ 	.word	0x00000fb0


	//   ....[6]....
        /*0150*/ 	.word	0x000010f0


	//   ....[7]....
        /*0154*/ 	.word	0x000015e0


	//   ....[8]....
        /*0158*/ 	.word	0x00002f60


	//   ....[9]....
        /*015c*/ 	.word	0x000031d0


	//----- nvinfo : EIATTR_VRC_CTA_INIT_COUNT
	.align		4
.L_46:
        /*0160*/ 	.byte	0x02, 0x4a
        /*0162*/ 	.byte	0x80
	.zero		1


	//----- nvinfo : EIATTR_MBARRIER_INSTR_OFFSETS
	.align		4
        /*0164*/ 	.byte	0x04, 0x39
        /*0166*/ 	.short	(.L_48 - .L_47)


	//   ....[0]....
.L_47:
        /*0168*/ 	.word	0x000017e0
        /*016c*/ 	.word	0x000000ff
        /*0170*/ 	.word	0x0003c000
        /*0174*/ 	.short	0x0100
        /*0176*/ 	.byte	0x0b
	.zero		1


	//   ....[1]....
        /*0178*/ 	.word	0x000017f0
        /*017c*/ 	.word	0x000000ff
        /*0180*/ 	.word	0x0003c020
        /*0184*/ 	.short	0x0100
        /*0186*/ 	.byte	0x0b
	.zero		1


	//   ....[2]....
        /*0188*/ 	.word	0x000018a0
        /*018c*/ 	.word	0x000000ff
        /*0190*/ 	.word	0x0003c008
        /*0194*/ 	.short	0x0100
        /*0196*/ 	.byte	0x0b
	.zero		1


	//   ....[3]....
        /*0198*/ 	.word	0x000018b0
        /*019c*/ 	.word	0x000000ff
        /*01a0*/ 	.word	0x0003c028
        /*01a4*/ 	.short	0x0100
        /*01a6*/ 	.byte	0x0b
	.zero		1


	//   ....[4]....
        /*01a8*/ 	.word	0x000019c0
        /*01ac*/ 	.word	0x000000ff
        /*01b0*/ 	.word	0x0003c010
        /*01b4*/ 	.short	0x0100
        /*01b6*/ 	.byte	0x0b
	.zero		1


	//   ....[5]....
        /*01b8*/ 	.word	0x000019d0
        /*01bc*/ 	.word	0x000000ff
        /*01c0*/ 	.word	0x0003c030
        /*01c4*/ 	.short	0x0100
        /*01c6*/ 	.byte	0x0b
	.zero		1


	//   ....[6]....
        /*01c8*/ 	.word	0x00001bb0
        /*01cc*/ 	.word	0x000000ff
        /*01d0*/ 	.word	0x0003c000
        /*01d4*/ 	.short	0x010a
        /*01d6*/ 	.byte	0x0b
	.zero		1


	//   ....[7]....
        /*01d8*/ 	.word	0x00001fb0
        /*01dc*/ 	.word	0x000000ff
        /*01e0*/ 	.word	0x0003c020
        /*01e4*/ 	.short	0x010a
        /*01e6*/ 	.byte	0x0b
	.zero		1


	//   ....[8]....
        /*01e8*/ 	.word	0x000021d0
        /*01ec*/ 	.word	0x000000ff
        /*01f0*/ 	.word	0x0003c000
        /*01f4*/ 	.short	0x010a
        /*01f6*/ 	.byte	0x25
	.zero		1


	//   ....[9]....
        /*01f8*/ 	.word	0x00002670
        /*01fc*/ 	.word	0x000000ff
        /*0200*/ 	.word	0x0003c020
        /*0204*/ 	.short	0x010a
        /*0206*/ 	.byte	0x25
	.zero		1


	//   ....[10]....
        /*0208*/ 	.word	0x00002740
        /*020c*/ 	.word	0x000000ff
        /*0210*/ 	.word	0x0003c000
        /*0214*/ 	.short	0x0108
        /*0216*/ 	.byte	0x0b
	.zero		1


	//   ....[11]....
        /*0218*/ 	.word	0x00002750
        /*021c*/ 	.word	0x000000ff
        /*0220*/ 	.word	0x0003c020
        /*0224*/ 	.short	0x0108
        /*0226*/ 	.byte	0x0b
	.zero		1


	//   ....[12]....
        /*0228*/ 	.word	0x000027a0
        /*022c*/ 	.word	0x000000ff
        /*0230*/ 	.word	0x0003c008
        /*0234*/ 	.short	0x0108
        /*0236*/ 	.byte	0x0b
	.zero		1


	//   ....[13]....
        /*0238*/ 	.word	0x000027b0
        /*023c*/ 	.word	0x000000ff
        /*0240*/ 	.word	0x0003c028
        /*0244*/ 	.short	0x0108
        /*0246*/ 	.byte	0x0b
	.zero		1


	//   ....[14]....
        /*0248*/ 	.word	0x00002800
        /*024c*/ 	.word	0x000000ff
        /*0250*/ 	.word	0x0003c010
        /*0254*/ 	.short	0x0108
        /*0256*/ 	.byte	0x0b
	.zero		1


	//   ....[15]....
        /*0258*/ 	.word	0x00002810
        /*025c*/ 	.word	0x000000ff
        /*0260*/ 	.word	0x0003c030
        /*0264*/ 	.short	0x0108
        /*0266*/ 	.byte	0x0b
	.zero		1


	//   ....[16]....
        /*0268*/ 	.word	0x000031f0
        /*026c*/ 	.word	0x000000ff
        /*0270*/ 	.word	0x0003c000
        /*0274*/ 	.short	0x010a
        /*0276*/ 	.byte	0x0b
	.zero		1


	//   ....[17]....
        /*0278*/ 	.word	0x00003220
        /*027c*/ 	.word	0x000000ff
        /*0280*/ 	.word	0x0003c020
        /*0284*/ 	.short	0x010a
        /*0286*/ 	.byte	0x0b
	.zero		1


	//   ....[18]....
        /*0288*/ 	.word	0x00003250
        /*028c*/ 	.word	0x000000ff
        /*0290*/ 	.word	0x0003c000
        /*0294*/ 	.short	0x010a
        /*0296*/ 	.byte	0x25
	.zero		1


	//   ....[19]....
        /*0298*/ 	.word	0x00003280
        /*029c*/ 	.word	0x000000ff
        /*02a0*/ 	.word	0x0003c020
        /*02a4*/ 	.short	0x010a
        /*02a6*/ 	.byte	0x25
	.zero		1


	//----- nvinfo : EIATTR_NUM_MBARRIERS
	.align		4
.L_48:
        /*02a8*/ 	.byte	0x03, 0x38
        /*02aa*/ 	.short	0x0006


	//----- nvinfo : EIATTR_EXIT_INSTR_OFFSETS
	.align		4
        /*02ac*/ 	.byte	0x04, 0x1c
        /*02ae*/ 	.short	(.L_50 - .L_49)


	//   ....[0]....
.L_49:
        /*02b0*/ 	.word	0x000031e0


	//----- nvinfo : EIATTR_REQNTID
	.align		4
.L_50:
        /*02b4*/ 	.byte	0x04, 0x10
        /*02b6*/ 	.short	(.L_52 - .L_51)
.L_51:
        /*02b8*/ 	.word	0x00000080
        /*02bc*/ 	.word	0x00000001
        /*02c0*/ 	.word	0x00000001


	//----- nvinfo : EIATTR_CRS_STACK_SIZE
	.align		4
.L_52:
        /*02c4*/ 	.byte	0x04, 0x1e
        /*02c6*/ 	.short	(.L_54 - .L_53)
.L_53:
        /*02c8*/ 	.word	0x00000000


	//----- nvinfo : EIATTR_CBANK_PARAM_SIZE
	.align		4
.L_54:
        /*02cc*/ 	.byte	0x03, 0x19
        /*02ce*/ 	.short	0x0050


	//----- nvinfo : EIATTR_PARAM_CBANK
	.align		4
        /*02d0*/ 	.byte	0x04, 0x0a
        /*02d2*/ 	.short	(.L_56 - .L_55)
	.align		4
.L_55:
        /*02d4*/ 	.word	index@(.nv.constant0.gluon_tcgen05)
        /*02d8*/ 	.short	0x0380
        /*02da*/ 	.short	0x0050


	//----- nvinfo : EIATTR_SW_WAR
	.align		4
.L_56:
        /*02dc*/ 	.byte	0x04, 0x36
        /*02de*/ 	.short	(.L_58 - .L_57)
.L_57:
        /*02e0*/ 	.word	0x00000008
.L_58:


//--------------------- .nv.compat                --------------------------
	.section	.nv.compat,"",@"SHT_CUDA_COMPAT_INFO"
	.align	4
        /*0000*/ 	.byte	0x02, 0x02, 0x02, 0x00, 0x02, 0x05, 0x05, 0x00, 0x02, 0x03, 0x03, 0x00, 0x02, 0x06, 0x01, 0x00


//--------------------- .nv.callgraph             --------------------------
	.section	.nv.callgraph,"",@"SHT_CUDA_CALLGRAPH"
	.align	4
	.sectionentsize	8
	.align		4
        /*0000*/ 	.word	0x00000000
	.align		4
        /*0004*/ 	.word	0xffffffff
	.align		4
        /*0008*/ 	.word	0x00000000
	.align		4
        /*000c*/ 	.word	0xfffffffe
	.align		4
        /*0010*/ 	.word	0x00000000
	.align		4
        /*0014*/ 	.word	0xfffffffd
	.align		4
        /*0018*/ 	.word	0x00000000
	.align		4
        /*001c*/ 	.word	0xfffffffc


//--------------------- .text.gluon_tcgen05       --------------------------
	.section	.text.gluon_tcgen05,"ax",@progbits
	.align	128
        .global         gluon_tcgen05
        .type           gluon_tcgen05,@function
        .size           gluon_tcgen05,(.L_x_81 - gluon_tcgen05)
        .other          gluon_tcgen05,@"STO_CUDA_ENTRY STV_DEFAULT"
gluon_tcgen05:
.text.gluon_tcgen05:
[----:B------:R-:W1:Y:S01]  /*0000*/  LDC R1, c[0x0][0x37c] ;  /* 0x0000df00ff017b82 */ /* 0x000e620000000800 */
[----:B------:R-:W2:Y:S02]  /*0010*/  S2R R0, SR_TID.X ;  /* 0x0000000000007919 */ /* 0x000ea40000002100 */
[----:B--2---:R-:W-:-:S13]  /*0020*/  ISETP.GE.U32.AND P1, PT, R0, 0x20, PT ;  /* 0x000000200000780c */ /* 0x004fda0003f26070 */
[----:B------:R-:W-:Y:S05]  /*0030*/  @P1 BRA `(.L_x_0) ;  /* 0x0000000000b81947 */ /* 0x000fea0003800000 */
[----:B------:R-:W2:Y:S01]  /*0040*/  S2UR UR6, SR_CgaCtaId ;  /* 0x00000000000679c3 */ /* 0x000ea20000008800 */
[----:B------:R-:W-:Y:S01]  /*0050*/  NOP ;  /* 0x0000000000007918 */ /* 0x000fe20000000000 */
[----:B------:R-:W-:Y:S02]  /*0060*/  UMOV UR4, 0x40 ;  /* 0x0000004000047882 */ /* 0x000fe40000000000 */
[----:B--2---:R-:W-:-:S09]  /*0070*/  ULEA UR4, UR6, UR4, 0x18 ;  /* 0x0000000406047291 */ /* 0x004fd2000f8ec0ff */
[----:B------:R-:W2:Y:S01]  /*0080*/  LDS.U8 R2, [UR4] ;  /* 0x00000004ff027984 */ /* 0x000ea20008000000 */
[----:B------:R-:W-:Y:S02]  /*0090*/  UMOV UR4, 0x400 ;  /* 0x0000040000047882 */ /* 0x000fe40000000000 */
[----:B------:R-:W-:Y:S01]  /*00a0*/  ULEA UR4, UR6, UR4, 0x18 ;  /* 0x0000000406047291 */ /* 0x000fe2000f8ec0ff */
[----:B--2---:R-:W-:-:S13]  /*00b0*/  ISETP.NE.AND P0, PT, R2, RZ, PT ;  /* 0x000000ff0200720c */ /* 0x004fda0003f05270 */
[----:B------:R-:W-:Y:S05]  /*00c0*/  @P0 BRA `(.L_x_1) ;  /* 0x00000000007c0947 */ /* 0x000fea0003800000 */
[----:B------:R-:W-:-:S13]  /*00d0*/  ELECT P0, URZ, PT ;  /* 0x0000000000ff782f */ /* 0x000fda0003800000 */
[----:B------:R-:W-:Y:S05]  /*00e0*/  @!P0 BRA `(.L_x_2) ;  /* 0x0000000000848947 */ /* 0x000fea0003800000 */
[----:B------:R-:W-:Y:S01]  /*00f0*/  UMOV UR5, 0x8 ;  /* 0x0000000800057882 */ /* 0x000fe20000000000 */
[----:B------:R-:W-:Y:S02]  /*0100*/  IMAD.MOV.U32 R5, RZ, RZ, 0x1 ;  /* 0x00000001ff057424 */ /* 0x000fe400078e00ff */
[----:B------:R-:W-:Y:S02]  /*0110*/  IMAD.MOV.U32 R3, RZ, RZ, 0xff ;  /* 0x000000ffff037424 */ /* 0x000fe400078e00ff */
[----:B------:R-:W-:Y:S04]  /*0120*/  DEPBAR.LE SB2, 0x36 ;  /* 0x0000ad800000791a */ /* 0x000fe80000000000 */
[----:B------:R-:W2:Y:S02]  /*0130*/  UTCATOMSWS.FIND_AND_SET.ALIGN UP0, UR5, UR5 ;  /* 0x00000005000575e3 */ /* 0x000ea40008000800 */
[----:B--2---:R-:W-:-:S04]  /*0140*/  PLOP3.LUT P0, PT, PT, PT, UP0, 0x80, 0x8 ;  /* 0x000000000008781c */ /* 0x004fc80003f0f008 */
[----:B------:R-:W-:-:S04]  /*0150*/  SEL R2, RZ, 0xffffffff, !P0 ;  /* 0xffffffffff027807 */ /* 0x000fc80004000000 */
[----:B------:R-:W-:Y:S01]  /*0160*/  ISETP.NE.AND P0, PT, R2, RZ, PT ;  /* 0x000000ff0200720c */ /* 0x000fe20003f05270 */
[----:B------:R-:W-:-:S12]  /*0170*/  IMAD.U32 R2, RZ, RZ, UR5 ;  /* 0x00000005ff027e24 */ /* 0x000fd8000f8e00ff */
[----:B------:R-:W-:Y:S05]  /*0180*/  @P0 BRA `(.L_x_3) ;  /* 0x0000000000240947 */ /* 0x000fea0003800000 */
.L_x_4:
[----:B------:R-:W-:Y:S05]  /*0190*/  NANOSLEEP 0x64 ;  /* 0x000000640000795d */ /* 0x000fea0003800000 */
[----:B------:R-:W-:-:S05]  /*01a0*/  UMOV UR5, 0x8 ;  /* 0x0000000800057882 */ /* 0x000fca0000000000 */
[----:B------:R-:W-:Y:S04]  /*01b0*/  DEPBAR.LE SB2, 0x36 ;  /* 0x0000ad800000791a */ /* 0x000fe80000000000 */
[----:B------:R-:W2:Y:S02]  /*01c0*/  UTCATOMSWS.FIND_AND_SET.ALIGN UP0, UR5, UR5 ;  /* 0x00000005000575e3 */ /* 0x000ea40008000800 */
[----:B--2---:R-:W-:-:S04]  /*01d0*/  PLOP3.LUT P0, PT, PT, PT, UP0, 0x80, 0x8 ;  /* 0x000000000008781c */ /* 0x004fc80003f0f008 */
[----:B------:R-:W-:-:S04]  /*01e0*/  SEL R2, RZ, 0xffffffff, !P0 ;  /* 0xffffffffff027807 */ /* 0x000fc80004000000 */
[----:B------:R-:W-:Y:S01]  /*01f0*/  ISETP.NE.AND P0, PT, R2, RZ, PT ;  /* 0x000000ff0200720c */ /* 0x000fe20003f05270 */
[----:B------:R-:W-:-:S12]  /*0200*/  IMAD.U32 R2, RZ, RZ, UR5 ;  /* 0x00000005ff027e24 */ /* 0x000fd8000f8e00ff */
[----:B------:R-:W-:Y:S05]  /*0210*/  @!P0 BRA `(.L_x_4) ;  /* 0xfffffffc00dc8947 */ /* 0x000fea000383ffff */
.L_x_3:
[C---:B------:R-:W-:Y:S01]  /*0220*/  VIADD R4, R2.reuse, 0x10 ;  /* 0x0000001002047836 */ /* 0x040fe20000000000 */
[----:B------:R-:W-:Y:S01]  /*0230*/  UMOV UR5, 0x50 ;  /* 0x0000005000057882 */ /* 0x000fe20000000000 */
[----:B------:R-:W-:Y:S01]  /*0240*/  SHF.L.U32 R3, R3, R2, RZ ;  /* 0x0000000203037219 */ /* 0x000fe200000006ff */
[----:B------:R-:W-:Y:S01]  /*0250*/  ULEA UR5, UR6, UR5, 0x18 ;  /* 0x0000000506057291 */ /* 0x000fe2000f8ec0ff */
[----:B------:R-:W-:Y:S01]  /*0260*/  IMAD.SHL.U32 R2, R2, 0x20, RZ ;  /* 0x0000002002027824 */ /* 0x000fe200078e00ff */
[----:B------:R-:W-:-:S04]  /*0270*/  SHF.L.U32 R4, R5, R4, RZ ;  /* 0x0000000405047219 */ /* 0x000fc800000006ff */
[----:B------:R-:W-:-:S05]  /*0280*/  LOP3.LUT R3, R4, R3, RZ, 0xfc, !PT ;  /* 0x0000000304037212 */ /* 0x000fca00078efcff */
[----:B------:R2:W-:Y:S04]  /*0290*/  ATOMS.OR RZ, [UR5], R3 ;  /* 0x00000003ffff798c */ /* 0x0005e8000b000005 */
[----:B------:R2:W-:Y:S01]  /*02a0*/  STS [UR4], R2 ;  /* 0x00000002ff007988 */ /* 0x0005e20008000804 */
[----:B------:R-:W-:Y:S05]  /*02b0*/  BRA `(.L_x_2) ;  /* 0x0000000000107947 */ /* 0x000fea0003800000 */
.L_x_1:
[----:B------:R-:W-:Y:S01]  /*02c0*/  IMAD.MOV.U32 R3, RZ, RZ, -0x1 ;  /* 0xffffffffff037424 */ /* 0x000fe200078e00ff */
[----:B------:R-:W-:-:S04]  /*02d0*/  MOV R2, 0x300 ;  /* 0x0000030000027802 */ /* 0x000fc80000000f00 */
[----:B------:R2:W-:Y:S03]  /*02e0*/  STS [UR4], R3 ;  /* 0x00000003ff007988 */ /* 0x0005e60008000804 */
[----:B-12---:R-:W-:Y:S05]  /*02f0*/  CALL.REL.NOINC `($__internal_1_$__cuda_sm10x_tcgen05_guardrail_trap_phase_invalid_during_alloc) ;  /* 0x0000002c00f87944 */ /* 0x006fea0003c00000 */
.L_x_2:
[----:B------:R-:W-:Y:S05]  /*0300*/  WARPSYNC.ALL ;  /* 0x0000000000007948 */ /* 0x000fea0003800000 */
[----:B------:R-:W-:Y:S01]  /*0310*/  NOP ;  /* 0x0000000000007918 */ /* 0x000fe20000000000 */
.L_x_0:
[----:B------:R-:W3:Y:S08]  /*0320*/  S2UR UR4, SR_CgaCtaId ;  /* 0x00000000000479c3 */ /* 0x000ef00000008800 */
[----:B------:R-:W-:Y:S01]  /*0330*/  BAR.SYNC.DEFER_BLOCKING 0x0 ;  /* 0x0000000000007b1d */ /* 0x000fe20000010000 */
[----:B------:R-:W-:-:S05]  /*0340*/  LOP3.LUT R10, R0, 0x7f, RZ, 0xc0, !PT ;  /* 0x0000007f000a7812 */ /* 0x000fca00078ec0ff */
[----:B------:R-:W-:Y:S02]  /*0350*/  UMOV UR11, 0x400 ;  /* 0x00000400000b7882 */ /* 0x000fe40000000000 */
[----:B------:R-:W4:Y:S08]  /*0360*/  LDC R4, c[0x0][0x398] ;  /* 0x0000e600ff047b82 */ /* 0x000f300000000800 */
[----:B------:R-:W5:Y:S01]  /*0370*/  LDC R13, c[0x0][0x3a0] ;  /* 0x0000e800ff0d7b82 */ /* 0x000f620000000800 */
[----:B---3--:R-:W-:-:S07]  /*0380*/  ULEA UR11, UR4, UR11, 0x18 ;  /* 0x0000000b040b7291 */ /* 0x008fce000f8ec0ff */
[----:B------:R-:W3:Y:S02]  /*0390*/  S2UR UR15, SR_CTAID.Y ;  /* 0x00000000000f79c3 */ /* 0x000ee40000002600 */
[----:B--2---:R-:W2:Y:S06]  /*03a0*/  LDS R3, [UR11] ;  /* 0x0000000bff037984 */ /* 0x004eac0008000800 */
[----:B------:R-:W-:Y:S06]  /*03b0*/  BAR.SYNC.DEFER_BLOCKING 0x0 ;  /* 0x0000000000007b1d */ /* 0x000fec0000010000 */
[----:B------:R-:W-:Y:S05]  /*03c0*/  @P1 BRA `(.L_x_5) ;  /* 0x0000000000181947 */ /* 0x000fea0003800000 */
[----:B------:R-:W-:Y:S01]  /*03d0*/  ELECT P0, URZ, PT ;  /* 0x0000000000ff782f */ /* 0x000fe20003800000 */
[----:B------:R-:W-:Y:S01]  /*03e0*/  IMAD.MOV.U32 R2, RZ, RZ, 0x1 ;  /* 0x00000001ff027424 */ /* 0x000fe200078e00ff */
[----:B------:R-:W-:Y:S01]  /*03f0*/  UMOV UR5, 0x40 ;  /* 0x0000004000057882 */ /* 0x000fe20000000000 */
[----:B------:R-:W-:Y:S01]  /*0400*/  UVIRTCOUNT.DEALLOC.SMPOOL 0x80 ;  /* 0x000000800000784c */ /* 0x000fe20000000000 */
[----:B------:R-:W-:-:S09]  /*0410*/  ULEA UR5, UR4, UR5, 0x18 ;  /* 0x0000000504057291 */ /* 0x000fd2000f8ec0ff */
[----:B------:R5:W-:Y:S03]  /*0420*/  @P0 STS.U8 [UR5], R2 ;  /* 0x00000002ff000988 */ /* 0x000be60008000005 */
.L_x_5:
[----:B------:R-:W5:Y:S01]  /*0430*/  S2UR UR4, SR_CTAID.Z ;  /* 0x00000000000479c3 */ /* 0x000f620000002700 */
[----:B------:R-:W4:Y:S01]  /*0440*/  LDCU UR5, c[0x0][0x370] ;  /* 0x00006e00ff0577ac */ /* 0x000f220008000800 */
[----:B------:R-:W-:Y:S01]  /*0450*/  ISETP.GE.U32.AND P0, PT, R10, 0x20, PT ;  /* 0x000000200a00780c */ /* 0x000fe20003f06070 */
[----:B----4-:R-:W-:Y:S01]  /*0460*/  VIADD R4, R4, 0xffffffff ;  /* 0xffffffff04047836 */ /* 0x010fe20000000000 */
[C---:B------:R-:W-:Y:S01]  /*0470*/  ISETP.NE.U32.AND P2, PT, R10.reuse, RZ, PT ;  /* 0x000000ff0a00720c */ /* 0x040fe20003f45070 */
[----:B------:R-:W5:Y:S01]  /*0480*/  LDCU UR6, c[0x0][0x374] ;  /* 0x00006e80ff0677ac */ /* 0x000f620008000800 */
[----:B------:R-:W-:Y:S01]  /*0490*/  LEA R11, R10, UR11, 0x2 ;  /* 0x0000000b0a0b7c11 */ /* 0x000fe2000f8e10ff */
[----:B-----5:R-:W-:Y:S01]  /*04a0*/  VIADD R12, R13, 0xffffffff ;  /* 0xffffffff0d0c7836 */ /* 0x020fe20000000000 */
[----:B------:R-:W4:Y:S01]  /*04b0*/  S2UR UR16, SR_CTAID.X ;  /* 0x00000000001079c3 */ /* 0x000f220000002500 */
[----:B------:R-:W5:Y:S01]  /*04c0*/  LDCU.64 UR12, c[0x0][0x3c0] ;  /* 0x00007800ff0c77ac */ /* 0x000f620008000a00 */
[----:B--2---:R-:W-:Y:S01]  /*04d0*/  R2UR UR10, R3 ;  /* 0x00000000030a72ca */ /* 0x004fe200000e0000 */
[----:B------:R-:W-:Y:S04]  /*04e0*/  BSSY.RECONVERGENT B0, `(.L_x_6) ;  /* 0x0000011000007945 */ /* 0x000fe80003800200 */
[----:B------:R2:W-:Y:S01]  /*04f0*/  @!P0 STS [R11], RZ ;  /* 0x000000ff0b008388 */ /* 0x0005e20000000800 */
[----:B------:R-:W-:-:S03]  /*0500*/  NOP ;  /* 0x0000000000007918 */ /* 0x000fc60000000000 */
[----:B------:R2:W-:Y:S01]  /*0510*/  @!P2 STS [UR11+0x24], R4 ;  /* 0x00002404ff00a988 */ /* 0x0005e2000800080b */
[----:B---3--:R-:W-:-:S03]  /*0520*/  UIMAD UR4, UR4, UR6, UR15 ;  /* 0x00000006040472a4 */ /* 0x008fc6000f8e020f */
[----:B------:R2:W-:Y:S01]  /*0530*/  @!P2 STS [UR11+0x20], R12 ;  /* 0x0000200cff00a988 */ /* 0x0005e2000800080b */
[----:B----4-:R-:W-:-:S04]  /*0540*/  UIMAD UR4, UR4, UR5, UR16 ;  /* 0x00000005040472a4 */ /* 0x010fc8000f8e0210 */
[----:B------:R-:W-:-:S04]  /*0550*/  UIMAD UR4, UR4, 0x180, URZ ;  /* 0x00000180040478a4 */ /* 0x000fc8000f8e02ff */
[----:B-----5:R-:W-:-:S04]  /*0560*/  UIADD3 UR8, UP0, UPT, UR4, UR12, URZ ;  /* 0x0000000c04087290 */ /* 0x020fc8000ff1e0ff */
[----:B------:R-:W-:Y:S01]  /*0570*/  ULEA.HI.X.SX32 UR9, UR4, UR13, 0x1, UP0 ;  /* 0x0000000d04097291 */ /* 0x000fe200080f0eff */
[----:B--2---:R-:W-:Y:S11]  /*0580*/  @P2 BRA `(.L_x_7) ;  /* 0x0000000000182947 */ /* 0x004ff60003800000 */
[----:B------:R-:W2:Y:S01]  /*0590*/  LDS R2, [UR11+0x8] ;  /* 0x0000080bff027984 */ /* 0x000ea20008000800 */
[----:B------:R-:W3:Y:S01]  /*05a0*/  LDC.64 R6, c[0x0][0x380] ;  /* 0x0000e000ff067b82 */ /* 0x000ee20000000a00 */
[----:B------:R-:W-:Y:S02]  /*05b0*/  IMAD.MOV.U32 R3, RZ, RZ, 0x70 ;  /* 0x00000070ff037424 */ /* 0x000fe400078e00ff */
[----:B---3--:R3:W-:Y:S03]  /*05c0*/  STS.64 [UR11], R6 ;  /* 0x00000006ff007988 */ /* 0x0087e60008000a0b */
[----:B--2---:R-:W-:-:S05]  /*05d0*/  LOP3.LUT R2, R2, 0x10, R3, 0xd8, !PT ;  /* 0x0000001002027812 */ /* 0x004fca00078ed803 */
[----:B------:R3:W-:Y:S02]  /*05e0*/  STS [UR11+0x8], R2 ;  /* 0x00000802ff007988 */ /* 0x0007e4000800080b */
.L_x_7:
[----:B------:R-:W-:Y:S05]  /*05f0*/  BSYNC.RECONVERGENT B0 ;  /* 0x0000000000007941 */ /* 0x000fea0003800200 */
.L_x_6:
[----:B------:R-:W-:Y:S04]  /*0600*/  BSSY.RECONVERGENT B0, `(.L_x_8) ;  /* 0x000000a000007945 */ /* 0x000fe80003800200 */
[----:B------:R-:W-:Y:S05]  /*0610*/  @P2 BRA `(.L_x_9) ;  /* 0x0000000000202947 */ /* 0x000fea0003800000 */
[----:B---3--:R-:W2:Y:S01]  /*0620*/  LDS R2, [UR11+0x34] ;  /* 0x0000340bff027984 */ /* 0x008ea20008000800 */
[----:B------:R-:W-:Y:S02]  /*0630*/  IMAD.MOV.U32 R3, RZ, RZ, 0x3f000000 ;  /* 0x3f000000ff037424 */ /* 0x000fe400078e00ff */
[----:B------:R-:W-:Y:S01]  /*0640*/  @!P2 IMAD.MOV.U32 R5, RZ, RZ, 0x3f ;  /* 0x0000003fff05a424 */ /* 0x000fe200078e00ff */
[----:B------:R-:W3:Y:S02]  /*0650*/  @!P2 LDS R6, [UR11+0x38] ;  /* 0x0000380bff06a984 */ /* 0x000ee40008000800 */
[----:B--2---:R-:W-:Y:S02]  /*0660*/  LOP3.LUT R2, R2, 0xff000000, R3, 0xb8, !PT ;  /* 0xff00000002027812 */ /* 0x004fe400078eb803 */
[----:B---3--:R-:W-:-:S03]  /*0670*/  @!P2 LOP3.LUT R3, R6, 0xff, R5, 0xb8, !PT ;  /* 0x000000ff0603a812 */ /* 0x008fc600078eb805 */
[----:B------:R2:W-:Y:S04]  /*0680*/  STS [UR11+0x34], R2 ;  /* 0x00003402ff007988 */ /* 0x0005e8000800080b */
[----:B------:R2:W-:Y:S02]  /*0690*/  @!P2 STS [UR11+0x38], R3 ;  /* 0x00003803ff00a988 */ /* 0x0005e4000800080b */
.L_x_9:
[----:B------:R-:W-:Y:S05]  /*06a0*/  BSYNC.RECONVERGENT B0 ;  /* 0x0000000000007941 */ /* 0x000fea0003800200 */
.L_x_8:
[----:B------:R-:W-:Y:S04]  /*06b0*/  BSSY.RECONVERGENT B0, `(.L_x_10) ;  /* 0x000000e000007945 */ /* 0x000fe80003800200 */
[----:B------:R-:W-:Y:S05]  /*06c0*/  @P2 BRA `(.L_x_11) ;  /* 0x0000000000302947 */ /* 0x000fea0003800000 */
[----:B--2---:R-:W2:Y:S01]  /*06d0*/  LDS R3, [UR11+0x34] ;  /* 0x0000340bff037984 */ /* 0x004ea20008000800 */
[----:B------:R-:W4:Y:S03]  /*06e0*/  LDC.64 R8, c[0x0][0x3a8] ;  /* 0x0000ea00ff087b82 */ /* 0x000f260000000a00 */
[----:B---3--:R-:W3:Y:S01]  /*06f0*/  LDS R2, [UR11+0x1c] ;  /* 0x00001c0bff027984 */ /* 0x008ee20008000800 */
[C---:B----4-:R-:W-:Y:S01]  /*0700*/  SHF.L.U64.HI R6, R8.reuse, 0x1, R9 ;  /* 0x0000000108067819 */ /* 0x050fe20000010209 */
[----:B------:R-:W-:-:S03]  /*0710*/  IMAD.SHL.U32 R5, R8, 0x2, RZ ;  /* 0x0000000208057824 */ /* 0x000fc600078e00ff */
[--C-:B------:R-:W-:Y:S02]  /*0720*/  SHF.R.U32.HI R7, RZ, 0x4, R6.reuse ;  /* 0x00000004ff077819 */ /* 0x100fe40000011606 */
[----:B------:R-:W-:-:S05]  /*0730*/  SHF.R.U64 R5, R5, 0x4, R6 ;  /* 0x0000000405057819 */ /* 0x000fca0000001206 */
[----:B------:R4:W-:Y:S01]  /*0740*/  STS [UR11+0xc], R5 ;  /* 0x00000c05ff007988 */ /* 0x0009e2000800080b */
[----:B--2---:R-:W-:Y:S02]  /*0750*/  LOP3.LUT R3, R3, 0x7, RZ, 0xb8, !PT ;  /* 0x0000000703037812 */ /* 0x004fe400078eb8ff */
[----:B---3--:R-:W-:-:S03]  /*0760*/  LOP3.LUT R2, R2, 0xf, R7, 0xb8, !PT ;  /* 0x0000000f02027812 */ /* 0x008fc600078eb807 */
[----:B------:R4:W-:Y:S04]  /*0770*/  STS [UR11+0x34], R3 ;  /* 0x00003403ff007988 */ /* 0x0009e8000800080b */
[----:B------:R4:W-:Y:S02]  /*0780*/  STS [UR11+0x1c], R2 ;  /* 0x00001c02ff007988 */ /* 0x0009e4000800080b */
.L_x_11:
[----:B------:R-:W-:Y:S05]  /*0790*/  BSYNC.RECONVERGENT B0 ;  /* 0x0000000000007941 */ /* 0x000fea0003800200 */
.L_x_10:
[----:B------:R-:W-:Y:S04]  /*07a0*/  BSSY.RECONVERGENT B1, `(.L_x_12) ;  /* 0x000001a000017945 */ /* 0x000fe80003800200 */
[----:B------:R-:W-:Y:S04]  /*07b0*/  BSSY.RELIABLE B0, `(.L_x_13) ;  /* 0x0000015000007945 */ /* 0x000fe80003800100 */
[----:B------:R-:W-:Y:S05]  /*07c0*/  @P2 BRA `(.L_x_14) ;  /* 0x0000000000202947 */ /* 0x000fea0003800000 */
[----:B--234-:R-:W2:Y:S02]  /*07d0*/  LDS R2, [UR11+0x34] ;  /* 0x0000340bff027984 */ /* 0x01cea40008000800 */
[----:B--2---:R-:W-:-:S05]  /*07e0*/  LOP3.LUT R2, R2, 0x38, RZ, 0xb8, !PT ;  /* 0x0000003802027812 */ /* 0x004fca00078eb8ff */
[----:B------:R2:W-:Y:S01]  /*07f0*/  STS [UR11+0x34], R2 ;  /* 0x00003402ff007988 */ /* 0x0005e2000800080b */
[----:B------:R-:W-:Y:S05]  /*0800*/  @P2 BRA `(.L_x_15) ;  /* 0x0000000000202947 */ /* 0x000fea0003800000 */
[----:B--2---:R-:W2:Y:S01]  /*0810*/  LDS R2, [UR11+0x8] ;  /* 0x0000080bff027984 */ /* 0x004ea20008000800 */
[----:B------:R-:W-:-:S05]  /*0820*/  IMAD.MOV.U32 R3, RZ, RZ, 0x780 ;  /* 0x00000780ff037424 */ /* 0x000fca00078e00ff */
[----:B--2---:R-:W-:-:S05]  /*0830*/  LOP3.LUT R2, R2, 0x500, R3, 0xd8, !PT ;  /* 0x0000050002027812 */ /* 0x004fca00078ed803 */
[----:B------:R5:W-:Y:S02]  /*0840*/  STS [UR11+0x8], R2 ;  /* 0x00000802ff007988 */ /* 0x000be4000800080b */
.L_x_14:
[----:B------:R-:W-:Y:S05]  /*0850*/  @P2 BRA `(.L_x_16) ;  /* 0x0000000000282947 */ /* 0x000fea0003800000 */
[----:B--2345:R-:W2:Y:S02]  /*0860*/  LDS R2, [UR11+0x8] ;  /* 0x0000080bff027984 */ /* 0x03cea40008000800 */
[----:B--2---:R-:W-:-:S05]  /*0870*/  LOP3.LUT R2, R2, 0x1800, RZ, 0xb8, !PT ;  /* 0x0000180002027812 */ /* 0x004fca00078eb8ff */
[----:B------:R3:W-:Y:S02]  /*0880*/  STS [UR11+0x8], R2 ;  /* 0x00000802ff007988 */ /* 0x0007e4000800080b */
.L_x_15:
[----:B------:R-:W-:Y:S05]  /*0890*/  @P2 BREAK.RELIABLE B0 ;  /* 0x0000000000002942 */ /* 0x000fea0003800100 */
[----:B------:R-:W-:Y:S05]  /*08a0*/  @P2 BRA `(.L_x_17) ;  /* 0x0000000000242947 */ /* 0x000fea0003800000 */
[----:B------:R-:W4:Y:S01]  /*08b0*/  LDS R3, [UR11+0x8] ;  /* 0x0000080bff037984 */ /* 0x000f220008000800 */
[----:B--23--:R-:W-:-:S05]  /*08c0*/  IMAD.MOV.U32 R2, RZ, RZ, 0x6000 ;  /* 0x00006000ff027424 */ /* 0x00cfca00078e00ff */
[----:B----4-:R-:W-:-:S04]  /*08d0*/  LOP3.LUT R2, R3, 0x6000, R2, 0xd8, !PT ;  /* 0x0000600003027812 */ /* 0x010fc800078ed802 */
[----:B------:R-:W-:-:S05]  /*08e0*/  LOP3.LUT R2, R2, 0x400000, RZ, 0xb8, !PT ;  /* 0x0040000002027812 */ /* 0x000fca00078eb8ff */
[----:B------:R2:W-:Y:S02]  /*08f0*/  STS [UR11+0x8], R2 ;  /* 0x00000802ff007988 */ /* 0x0005e4000800080b */
.L_x_16:
[----:B------:R-:W-:Y:S05]  /*0900*/  BSYNC.RELIABLE B0 ;  /* 0x0000000000007941 */ /* 0x000fea0003800100 */
.L_x_13:
[----:B--2345:R-:W2:Y:S02]  /*0910*/  @!P2 LDS R2, [UR11+0x8] ;  /* 0x0000080bff02a984 */ /* 0x03cea40008000800 */
[----:B--2---:R-:W-:-:S05]  /*0920*/  @!P2 LOP3.LUT R2, R2, 0x8000, RZ, 0xb8, !PT ;  /* 0x000080000202a812 */ /* 0x004fca00078eb8ff */
[----:B------:R4:W-:Y:S02]  /*0930*/  @!P2 STS [UR11+0x8], R2 ;  /* 0x00000802ff00a988 */ /* 0x0009e4000800080b */
.L_x_17:
[----:B------:R-:W-:Y:S05]  /*0940*/  BSYNC.RECONVERGENT B1 ;  /* 0x0000000000017941 */ /* 0x000fea0003800200 */
.L_x_12:
[----:B------:R-:W-:Y:S05]  /*0950*/  WARPSYNC.ALL ;  /* 0x0000000000007948 */ /* 0x000fea0003800000 */
[----:B------:R-:W-:Y:S01]  /*0960*/  NOP ;  /* 0x0000000000007918 */ /* 0x000fe20000000000 */
[----:B------:R-:W5:Y:S02]  /*0970*/  LDC R5, c[0x0][0x39c] ;  /* 0x0000e700ff057b82 */ /* 0x000f640000000800 */
[----:B-----5:R-:W-:Y:S01]  /*0980*/  VIADD R5, R5, 0xffffffff ;  /* 0xffffffff05057836 */ /* 0x020fe20000000000 */
[----:B------:R-:W-:Y:S06]  /*0990*/  @P0 BRA `(.L_x_18) ;  /* 0x0000000000300947 */ /* 0x000fec0003800000 */
[----:B--234-:R-:W2:Y:S01]  /*09a0*/  S2R R2, SR_LANEID ;  /* 0x0000000000027919 */ /* 0x01cea20000000000 */
[----:B------:R-:W-:Y:S05]  /*09b0*/  WARPSYNC.ALL ;  /* 0x0000000000007948 */ /* 0x000fea0003800000 */
[----:B------:R-:W-:Y:S01]  /*09c0*/  NOP ;  /* 0x0000000000007918 */ /* 0x000fe20000000000 */
[----:B--2---:R-:W-:-:S05]  /*09d0*/  IMAD.SHL.U32 R6, R2, 0x4, RZ ;  /* 0x0000000402067824 */ /* 0x004fca00078e00ff */
[----:B------:R-:W2:Y:S01]  /*09e0*/  LDS R7, [R6+UR11] ;  /* 0x0000000b06077984 */ /* 0x000ea20008000800 */
[----:B------:R-:W-:-:S05]  /*09f0*/  IADD3 R2, P3, PT, R6, UR8, RZ ;  /* 0x0000000806027c10 */ /* 0x000fca000ff7e0ff */
[----:B------:R-:W-:-:S05]  /*0a00*/  IMAD.X R3, RZ, RZ, UR9, P3 ;  /* 0x00000009ff037e24 */ /* 0x000fca00098e06ff */
[----:B--2---:R5:W2:Y:S01]  /*0a10*/  ATOMG.E.EXCH.STRONG.GPU PT, RZ, [R2], R7 ;  /* 0x0000000702ff73a8 */ /* 0x004aa200041ee100 */
[----:B------:R-:W-:-:S04]  /*0a20*/  DEPBAR {5,4,3,2,1,0} ;  /* 0x0000003f0000791a */ /* 0x000fc80000000000 */
[----:B------:R-:W3:Y:S02]  /*0a30*/  CCTL.E.C.LDCU.IV.DEEP [UR8] ;  /* 0x0000000008007540 */ /* 0x000ee40009c08000 */
[----:B---3--:R5:W-:Y:S01]  /*0a40*/  UTMACCTL.IV [UR8] ;  /* 0x00000000080079b9 */ /* 0x008be20008000000 */
[----:B------:R-:W-:Y:S01]  /*0a50*/  NOP ;  /* 0x0000000000007918 */ /* 0x000fe20000000000 */
.L_x_18:
[----:B------:R-:W-:Y:S05]  /*0a60*/  @P0 BRA `(.L_x_19) ;  /* 0x00000000000c0947 */ /* 0x000fea0003800000 */
[----:B------:R0:W-:Y:S01]  /*0a70*/  UTMACMDFLUSH ;  /* 0x00000000000079b7 */ /* 0x0001e20000000000 */
[----:B------:R-:W-:Y:S05]  /*0a80*/  @P0 BRA `(.L_x_19) ;  /* 0x0000000000040947 */ /* 0x000fea0003800000 */
[----:B------:R-:W-:-:S04]  /*0a90*/  DEPBAR.LE SB0, 0x0 ;  /* 0x000080000000791a */ /* 0x000fc80000000000 */
.L_x_19:
[----:B------:R-:W-:Y:S05]  /*0aa0*/  WARPSYNC.ALL ;  /* 0x0000000000007948 */ /* 0x000fea0003800000 */
[----:B------:R-:W-:Y:S01]  /*0ab0*/  NOP ;  /* 0x0000000000007918 */ /* 0x000fe20000000000 */
[----:B--2---:R-:W-:Y:S06]  /*0ac0*/  BAR.SYNC.DEFER_BLOCKING 0x0 ;  /* 0x0000000000007b1d */ /* 0x004fec0000010000 */
[----:B------:R-:W-:Y:S02]  /*0ad0*/  BSSY.RECONVERGENT B1, `(.L_x_20) ;  /* 0x000000b000017945 */ /* 0x000fe40003800200 */
[----:B------:R-:W-:Y:S06]  /*0ae0*/  BAR.SYNC.DEFER_BLOCKING 0x0 ;  /* 0x0000000000007b1d */ /* 0x000fec0000010000 */
[----:B------:R2:W-:Y:S01]  /*0af0*/  @!P0 STS [R11], RZ ;  /* 0x000000ff0b008388 */ /* 0x0005e20000000800 */
[----:B------:R-:W-:Y:S01]  /*0b00*/  NOP ;  /* 0x0000000000007918 */ /* 0x000fe20000000000 */
[----:B------:R-:W-:Y:S05]  /*0b10*/  @P2 BRA `(.L_x_21) ;  /* 0x0000000000182947 */ /* 0x000fea0003800000 */
[----:B---345:R-:W3:Y:S01]  /*0b20*/  LDS R2, [UR11+0x8] ;  /* 0x0000080bff027984 */ /* 0x038ee20008000800 */
[----:B------:R-:W4:Y:S01]  /*0b30*/  LDC.64 R6, c[0x0][0x388] ;  /* 0x0000e200ff067b82 */ /* 0x000f220000000a00 */
[----:B------:R-:W-:Y:S02]  /*0b40*/  IMAD.MOV.U32 R3, RZ, RZ, 0x70 ;  /* 0x00000070ff037424 */ /* 0x000fe400078e00ff */
[----:B----4-:R4:W-:Y:S03]  /*0b50*/  STS.64 [UR11], R6 ;  /* 0x00000006ff007988 */ /* 0x0109e60008000a0b */
[----:B---3--:R-:W-:-:S05]  /*0b60*/  LOP3.LUT R2, R2, 0x10, R3, 0xd8, !PT ;  /* 0x0000001002027812 */ /* 0x008fca00078ed803 */
[----:B------:R4:W-:Y:S02]  /*0b70*/  STS [UR11+0x8], R2 ;  /* 0x00000802ff007988 */ /* 0x0009e4000800080b */
.L_x_21:
[----:B-----5:R-:W-:Y:S05]  /*0b80*/  BSYNC.RECONVERGENT B1 ;  /* 0x0000000000017941 */ /* 0x020fea0003800200 */
.L_x_20:
[----:B------:R-:W-:Y:S04]  /*0b90*/  BSSY.RECONVERGENT B1, `(.L_x_22) ;  /* 0x000000a000017945 */ /* 0x000fe80003800200 */
[----:B------:R-:W-:Y:S05]  /*0ba0*/  @P2 BRA `(.L_x_23) ;  /* 0x0000000000202947 */ /* 0x000fea0003800000 */
[----:B---34-:R-:W3:Y:S01]  /*0bb0*/  LDS R2, [UR11+0x34] ;  /* 0x0000340bff027984 */ /* 0x018ee20008000800 */
[----:B------:R-:W-:Y:S02]  /*0bc0*/  IMAD.MOV.U32 R7, RZ, RZ, 0x3f000000 ;  /* 0x3f000000ff077424 */ /* 0x000fe400078e00ff */
[----:B------:R-:W-:Y:S01]  /*0bd0*/  @!P2 IMAD.MOV.U32 R3, RZ, RZ, 0x7f ;  /* 0x0000007fff03a424 */ /* 0x000fe200078e00ff */
[----:B------:R-:W4:Y:S02]  /*0be0*/  @!P2 LDS R6, [UR11+0x38] ;  /* 0x0000380bff06a984 */ /* 0x000f240008000800 */
[----:B---3--:R-:W-:Y:S02]  /*0bf0*/  LOP3.LUT R2, R2, 0xff000000, R7, 0xb8, !PT ;  /* 0xff00000002027812 */ /* 0x008fe400078eb807 */
[----:B----4-:R-:W-:-:S03]  /*0c00*/  @!P2 LOP3.LUT R3, R6, 0xff, R3, 0xb8, !PT ;  /* 0x000000ff0603a812 */ /* 0x010fc600078eb803 */
[----:B------:R5:W-:Y:S04]  /*0c10*/  STS [UR11+0x34], R2 ;  /* 0x00003402ff007988 */ /* 0x000be8000800080b */
[----:B------:R5:W-:Y:S02]  /*0c20*/  @!P2 STS [UR11+0x38], R3 ;  /* 0x00003803ff00a988 */ /* 0x000be4000800080b */
.L_x_23:
[----:B------:R-:W-:Y:S05]  /*0c30*/  BSYNC.RECONVERGENT B1 ;  /* 0x0000000000017941 */ /* 0x000fea0003800200 */
.L_x_22:
[----:B------:R-:W-:Y:S04]  /*0c40*/  BSSY.RECONVERGENT B1, `(.L_x_24) ;  /* 0x0000004000017945 */ /* 0x000fe80003800200 */
[----:B------:R-:W-:Y:S05]  /*0c50*/  @P2 BRA `(.L_x_25) ;  /* 0x0000000000082947 */ /* 0x000fea0003800000 */
[----:B------:R2:W-:Y:S04]  /*0c60*/  STS [UR11+0x24], R12 ;  /* 0x0000240cff007988 */ /* 0x0005e8000800080b */
[----:B------:R2:W-:Y:S02]  /*0c70*/  STS [UR11+0x20], R5 ;  /* 0x00002005ff007988 */ /* 0x0005e4000800080b */
.L_x_25:
[----:B------:R-:W-:Y:S05]  /*0c80*/  BSYNC.RECONVERGENT B1 ;  /* 0x0000000000017941 */ /* 0x000fea0003800200 */
.L_x_24:
[----:B------:R-:W-:Y:S04]  /*0c90*/  BSSY.RECONVERGENT B1, `(.L_x_26) ;  /* 0x000000e000017945 */ /* 0x000fe80003800200 */
[----:B------:R-:W-:Y:S05]  /*0ca0*/  @P2 BRA `(.L_x_27) ;  /* 0x0000000000302947 */ /* 0x000fea0003800000 */
[----:B-----5:R-:W5:Y:S01]  /*0cb0*/  LDS R3, [UR11+0x34] ;  /* 0x0000340bff037984 */ /* 0x020f620008000800 */
[----:B----4-:R-:W4:Y:S03]  /*0cc0*/  LDC.64 R6, c[0x0][0x3b0] ;  /* 0x0000ec00ff067b82 */ /* 0x010f260000000a00 */
[----:B---3--:R-:W3:Y:S01]  /*0cd0*/  LDS R2, [UR11+0x1c] ;  /* 0x00001c0bff027984 */ /* 0x008ee20008000800 */
[C---:B----4-:R-:W-:Y:S01]  /*0ce0*/  SHF.L.U64.HI R7, R6.reuse, 0x1, R7 ;  /* 0x0000000106077819 */ /* 0x050fe20000010207 */
[----:B------:R-:W-:-:S03]  /*0cf0*/  IMAD.SHL.U32 R6, R6, 0x2, RZ ;  /* 0x0000000206067824 */ /* 0x000fc600078e00ff */
[--C-:B------:R-:W-:Y:S02]  /*0d00*/  SHF.R.U32.HI R9, RZ, 0x4, R7.reuse ;  /* 0x00000004ff097819 */ /* 0x100fe40000011607 */
[----:B------:R-:W-:-:S05]  /*0d10*/  SHF.R.U64 R6, R6, 0x4, R7 ;  /* 0x0000000406067819 */ /* 0x000fca0000001207 */
[----:B------:R4:W-:Y:S01]  /*0d20*/  STS [UR11+0xc], R6 ;  /* 0x00000c06ff007988 */ /* 0x0009e2000800080b */
[----:B-----5:R-:W-:Y:S02]  /*0d30*/  LOP3.LUT R3, R3, 0x7, RZ, 0xb8, !PT ;  /* 0x0000000703037812 */ /* 0x020fe400078eb8ff */
[----:B---3--:R-:W-:-:S03]  /*0d40*/  LOP3.LUT R2, R2, 0xf, R9, 0xb8, !PT ;  /* 0x0000000f02027812 */ /* 0x008fc600078eb809 */
[----:B------:R4:W-:Y:S04]  /*0d50*/  STS [UR11+0x34], R3 ;  /* 0x00003403ff007988 */ /* 0x0009e8000800080b */
[----:B------:R4:W-:Y:S02]  /*0d60*/  STS [UR11+0x1c], R2 ;  /* 0x00001c02ff007988 */ /* 0x0009e4000800080b */
.L_x_27:
[----:B------:R-:W-:Y:S05]  /*0d70*/  BSYNC.RECONVERGENT B1 ;  /* 0x0000000000017941 */ /* 0x000fea0003800200 */
.L_x_26:
[----:B------:R-:W-:Y:S04]  /*0d80*/  BSSY.RECONVERGENT B2, `(.L_x_28) ;  /* 0x000001a000027945 */ /* 0x000fe80003800200 */
[----:B------:R-:W-:Y:S04]  /*0d90*/  BSSY.RELIABLE B1, `(.L_x_29) ;  /* 0x0000015000017945 */ /* 0x000fe80003800100 */
[----:B------:R-:W-:Y:S05]  /*0da0*/  @P2 BRA `(.L_x_30) ;  /* 0x0000000000202947 */ /* 0x000fea0003800000 */
[----:B---345:R-:W3:Y:S02]  /*0db0*/  LDS R2, [UR11+0x34] ;  /* 0x0000340bff027984 */ /* 0x038ee40008000800 */
[----:B---3--:R-:W-:-:S05]  /*0dc0*/  LOP3.LUT R2, R2, 0x38, RZ, 0xb8, !PT ;  /* 0x0000003802027812 */ /* 0x008fca00078eb8ff */
[----:B------:R3:W-:Y:S01]  /*0dd0*/  STS [UR11+0x34], R2 ;  /* 0x00003402ff007988 */ /* 0x0007e2000800080b */
[----:B------:R-:W-:Y:S05]  /*0de0*/  @P2 BRA `(.L_x_31) ;  /* 0x0000000000202947 */ /* 0x000fea0003800000 */
[----:B---3--:R-:W3:Y:S01]  /*0df0*/  LDS R2, [UR11+0x8] ;  /* 0x0000080bff027984 */ /* 0x008ee20008000800 */
[----:B------:R-:W-:-:S05]  /*0e00*/  IMAD.MOV.U32 R3, RZ, RZ, 0x780 ;  /* 0x00000780ff037424 */ /* 0x000fca00078e00ff */
[----:B---3--:R-:W-:-:S05]  /*0e10*/  LOP3.LUT R2, R2, 0x500, R3, 0xd8, !PT ;  /* 0x0000050002027812 */ /* 0x008fca00078ed803 */
[----:B------:R3:W-:Y:S02]  /*0e20*/  STS [UR11+0x8], R2 ;  /* 0x00000802ff007988 */ /* 0x0007e4000800080b */
.L_x_30:
[----:B------:R-:W-:Y:S05]  /*0e30*/  @P2 BRA `(.L_x_32) ;  /* 0x0000000000282947 */ /* 0x000fea0003800000 */
[----:B---345:R-:W3:Y:S02]  /*0e40*/  LDS R2, [UR11+0x8] ;  /* 0x0000080bff027984 */ /* 0x038ee40008000800 */
[----:B---3--:R-:W-:-:S05]  /*0e50*/  LOP3.LUT R2, R2, 0x1800, RZ, 0xb8, !PT ;  /* 0x0000180002027812 */ /* 0x008fca00078eb8ff */
[----:B------:R4:W-:Y:S02]  /*0e60*/  STS [UR11+0x8], R2 ;  /* 0x00000802ff007988 */ /* 0x0009e4000800080b */
.L_x_31:
[----:B------:R-:W-:Y:S05]  /*0e70*/  @P2 BREAK.RELIABLE B1 ;  /* 0x0000000000012942 */ /* 0x000fea0003800100 */
[----:B------:R-:W-:Y:S05]  /*0e80*/  @P2 BRA `(.L_x_33) ;  /* 0x0000000000242947 */ /* 0x000fea0003800000 */
[----:B---34-:R-:W3:Y:S01]  /*0e90*/  LDS R2, [UR11+0x8] ;  /* 0x0000080bff027984 */ /* 0x018ee20008000800 */
[----:B------:R-:W-:-:S05]  /*0ea0*/  IMAD.MOV.U32 R3, RZ, RZ, 0x6000 ;  /* 0x00006000ff037424 */ /* 0x000fca00078e00ff */
[----:B---3--:R-:W-:-:S04]  /*0eb0*/  LOP3.LUT R2, R2, 0x6000, R3, 0xd8, !PT ;  /* 0x0000600002027812 */ /* 0x008fc800078ed803 */
[----:B------:R-:W-:-:S05]  /*0ec0*/  LOP3.LUT R2, R2, 0x400000, RZ, 0xb8, !PT ;  /* 0x0040000002027812 */ /* 0x000fca00078eb8ff */
[----:B------:R3:W-:Y:S02]  /*0ed0*/  STS [UR11+0x8], R2 ;  /* 0x00000802ff007988 */ /* 0x0007e4000800080b */
.L_x_32:
[----:B------:R-:W-:Y:S05]  /*0ee0*/  BSYNC.RELIABLE B1 ;  /* 0x0000000000017941 */ /* 0x000fea0003800100 */
.L_x_29:
[----:B---345:R-:W3:Y:S02]  /*0ef0*/  @!P2 LDS R2, [UR11+0x8] ;  /* 0x0000080bff02a984 */ /* 0x038ee40008000800 */
[----:B---3--:R-:W-:-:S05]  /*0f00*/  @!P2 LOP3.LUT R2, R2, 0x8000, RZ, 0xb8, !PT ;  /* 0x000080000202a812 */ /* 0x008fca00078eb8ff */
[----:B------:R5:W-:Y:S02]  /*0f10*/  @!P2 STS [UR11+0x8], R2 ;  /* 0x00000802ff00a988 */ /* 0x000be4000800080b */
.L_x_33:
[----:B------:R-:W-:Y:S05]  /*0f20*/  BSYNC.RECONVERGENT B2 ;  /* 0x0000000000027941 */ /* 0x000fea0003800200 */
.L_x_28:
[----:B------:R-:W-:Y:S05]  /*0f30*/  WARPSYNC.ALL ;  /* 0x0000000000007948 */ /* 0x000fea0003800000 */
[----:B------:R-:W-:Y:S01]  /*0f40*/  NOP ;  /* 0x0000000000007918 */ /* 0x000fe20000000000 */
[----:B------:R-:W-:-:S04]  /*0f50*/  UIADD3 UR5, UPT, UPT, UR4, 0x80, URZ ;  /* 0x0000008004057890 */ /* 0x000fc8000fffe0ff */
[----:B------:R-:W-:-:S04]  /*0f60*/  UIADD3 UR34, UP0, UPT, UR5, UR12, URZ ;  /* 0x0000000c05227290 */ /* 0x000fc8000ff1e0ff */
[----:B------:R-:W-:Y:S01]  /*0f70*/  ULEA.HI.X.SX32 UR35, UR5, UR13, 0x1, UP0 ;  /* 0x0000000d05237291 */ /* 0x000fe200080f0eff */
[----:B------:R-:W-:Y:S11]  /*0f80*/  @P0 BRA `(.L_x_34) ;  /* 0x0000000000300947 */ /* 0x000ff60003800000 */
[----:B---345:R-:W3:Y:S01]  /*0f90*/  S2R R2, SR_LANEID ;  /* 0x0000000000027919 */ /* 0x038ee20000000000 */
[----:B------:R-:W-:Y:S05]  /*0fa0*/  WARPSYNC.ALL ;  /* 0x0000000000007948 */ /* 0x000fea0003800000 */
[----:B------:R-:W-:Y:S01]  /*0fb0*/  NOP ;  /* 0x0000000000007918 */ /* 0x000fe20000000000 */
[----:B---3--:R-:W-:-:S05]  /*0fc0*/  IMAD.SHL.U32 R6, R2, 0x4, RZ ;  /* 0x0000000402067824 */ /* 0x008fca00078e00ff */
[----:B------:R-:W3:Y:S01]  /*0fd0*/  LDS R7, [R6+UR11] ;  /* 0x0000000b06077984 */ /* 0x000ee20008000800 */
[----:B------:R-:W-:-:S05]  /*0fe0*/  IADD3 R2, P3, PT, R6, UR34, RZ ;  /* 0x0000002206027c10 */ /* 0x000fca000ff7e0ff */
[----:B------:R-:W-:-:S05]  /*0ff0*/  IMAD.X R3, RZ, RZ, UR35, P3 ;  /* 0x00000023ff037e24 */ /* 0x000fca00098e06ff */
[----:B---3--:R3:W4:Y:S01]  /*1000*/  ATOMG.E.EXCH.STRONG.GPU PT, RZ, [R2], R7 ;  /* 0x0000000702ff73a8 */ /* 0x00872200041ee100 */
[----:B------:R-:W-:-:S04]  /*1010*/  DEPBAR {5,4,3,2,1,0} ;  /* 0x0000003f0000791a */ /* 0x000fc80000000000 */
[----:B------:R-:W5:Y:S02]  /*1020*/  CCTL.E.C.LDCU.IV.DEEP [UR34] ;  /* 0x0000000022007540 */ /* 0x000f640009c08000 */
[----:B-----5:R3:W-:Y:S01]  /*1030*/  UTMACCTL.IV [UR34] ;  /* 0x00000000220079b9 */ /* 0x0207e20008000000 */
[----:B------:R-:W-:Y:S01]  /*1040*/  NOP ;  /* 0x0000000000007918 */ /* 0x000fe20000000000 */
.L_x_34:
[----:B------:R-:W-:Y:S05]  /*1050*/  @P0 BRA `(.L_x_35) ;  /* 0x00000000000c0947 */ /* 0x000fea0003800000 */
[----:B------:R0:W-:Y:S01]  /*1060*/  UTMACMDFLUSH ;  /* 0x00000000000079b7 */ /* 0x0001e20000000000 */
[----:B------:R-:W-:Y:S05]  /*1070*/  @P0 BRA `(.L_x_35) ;  /* 0x0000000000040947 */ /* 0x000fea0003800000 */
[----:B------:R-:W-:-:S04]  /*1080*/  DEPBAR.LE SB0, 0x0 ;  /* 0x000080000000791a */ /* 0x000fc80000000000 */
.L_x_35:
[----:B------:R-:W-:Y:S05]  /*1090*/  WARPSYNC.ALL ;  /* 0x0000000000007948 */ /* 0x000fea0003800000 */
[----:B------:R-:W-:Y:S01]  /*10a0*/  NOP ;  /* 0x0000000000007918 */ /* 0x000fe20000000000 */
[----:B----4-:R-:W-:Y:S06]  /*10b0*/  BAR.SYNC.DEFER_BLOCKING 0x0 ;  /* 0x0000000000007b1d */ /* 0x010fec0000010000 */
[----:B------:R-:W-:Y:S02]  /*10c0*/  BSSY.RECONVERGENT B2, `(.L_x_36) ;  /* 0x000000b000027945 */ /* 0x000fe40003800200 */
[----:B------:R-:W-:Y:S06]  /*10d0*/  BAR.SYNC.DEFER_BLOCKING 0x0 ;  /* 0x0000000000007b1d */ /* 0x000fec0000010000 */
[----:B------:R4:W-:Y:S01]  /*10e0*/  @!P0 STS [R11], RZ ;  /* 0x000000ff0b008388 */ /* 0x0009e20000000800 */
[----:B------:R-:W-:Y:S01]  /*10f0*/  NOP ;  /* 0x0000000000007918 */ /* 0x000fe20000000000 */
[----:B------:R-:W-:Y:S05]  /*1100*/  @P2 BRA `(.L_x_37) ;  /* 0x0000000000182947 */ /* 0x000fea0003800000 */
[----:B---3-5:R-:W3:Y:S01]  /*1110*/  LDS R2, [UR11+0x8] ;  /* 0x0000080bff027984 */ /* 0x028ee20008000800 */
[----:B------:R-:W5:Y:S01]  /*1120*/  LDC.64 R6, c[0x0][0x390] ;  /* 0x0000e400ff067b82 */ /* 0x000f620000000a00 */
[----:B------:R-:W-:Y:S02]  /*1130*/  IMAD.MOV.U32 R3, RZ, RZ, 0x70 ;  /* 0x00000070ff037424 */ /* 0x000fe400078e00ff */
[----:B-----5:R5:W-:Y:S03]  /*1140*/  STS.64 [UR11], R6 ;  /* 0x00000006ff007988 */ /* 0x020be60008000a0b */
[----:B---3--:R-:W-:-:S05]  /*1150*/  LOP3.LUT R2, R2, 0x10, R3, 0xd8, !PT ;  /* 0x0000001002027812 */ /* 0x008fca00078ed803 */
[----:B------:R5:W-:Y:S02]  /*1160*/  STS [UR11+0x8], R2 ;  /* 0x00000802ff007988 */ /* 0x000be4000800080b */
.L_x_37:
[----:B---3--:R-:W-:Y:S05]  /*1170*/  BSYNC.RECONVERGENT B2 ;  /* 0x0000000000027941 */ /* 0x008fea0003800200 */
.L_x_36:
[----:B------:R-:W-:Y:S04]  /*1180*/  BSSY.RECONVERGENT B3, `(.L_x_38) ;  /* 0x0000011000037945 */ /* 0x000fe80003800200 */
[----:B------:R-:W-:Y:S04]  /*1190*/  BSSY.RELIABLE B2, `(.L_x_39) ;  /* 0x000000e000027945 */ /* 0x000fe80003800100 */
[----:B------:R-:W-:Y:S05]  /*11a0*/  @P2 BRA `(.L_x_40) ;  /* 0x0000000000242947 */ /* 0x000fea0003800000 */
[----:B-----5:R-:W3:Y:S01]  /*11b0*/  LDS R2, [UR11+0x34] ;  /* 0x0000340bff027984 */ /* 0x020ee20008000800 */
[----:B------:R-:W-:-:S05]  /*11c0*/  IMAD.MOV.U32 R3, RZ, RZ, 0x3f000000 ;  /* 0x3f000000ff037424 */ /* 0x000fca00078e00ff */
[----:B---3--:R-:W-:-:S05]  /*11d0*/  LOP3.LUT R2, R2, 0xff000000, R3, 0xb8, !PT ;  /* 0xff00000002027812 */ /* 0x008fca00078eb803 */
[----:B------:R3:W-:Y:S01]  /*11e0*/  STS [UR11+0x34], R2 ;  /* 0x00003402ff007988 */ /* 0x0007e2000800080b */
[----:B------:R-:W-:Y:S05]  /*11f0*/  @P2 BRA `(.L_x_41) ;  /* 0x00000000001c2947 */ /* 0x000fea0003800000 */
[----:B---3--:R-:W3:Y:S01]  /*1200*/  LDS R2, [UR11+0x38] ;  /* 0x0000380bff027984 */ /* 0x008ee20008000800 */
[----:B------:R-:W-:-:S05]  /*1210*/  IMAD.MOV.U32 R3, RZ, RZ, 0x3f ;  /* 0x0000003fff037424 */ /* 0x000fca00078e00ff */
[----:B---3--:R-:W-:-:S05]  /*1220*/  LOP3.LUT R2, R2, 0xff, R3, 0xb8, !PT ;  /* 0x000000ff02027812 */ /* 0x008fca00078eb803 */
[----:B------:R3:W-:Y:S02]  /*1230*/  STS [UR11+0x38], R2 ;  /* 0x00003802ff007988 */ /* 0x0007e4000800080b */
.L_x_40:
[----:B------:R-:W-:Y:S05]  /*1240*/  @P2 BREAK.RELIABLE B2 ;  /* 0x0000000000022942 */ /* 0x000fea0003800100 */
[----:B------:R-:W-:Y:S05]  /*1250*/  @P2 BRA `(.L_x_42) ;  /* 0x00000000000c2947 */ /* 0x000fea0003800000 */
[----:B------:R2:W-:Y:S02]  /*1260*/  STS [UR11+0x20], R5 ;  /* 0x00002005ff007988 */ /* 0x0005e4000800080b */
.L_x_41:
[----:B------:R-:W-:Y:S05]  /*1270*/  BSYNC.RELIABLE B2 ;  /* 0x0000000000027941 */ /* 0x000fea0003800100 */
.L_x_39:
[----:B------:R2:W-:Y:S02]  /*1280*/  @!P2 STS [UR11+0x24], R4 ;  /* 0x00002404ff00a988 */ /* 0x0005e4000800080b */
.L_x_42:
[----:B------:R-:W-:Y:S05]  /*1290*/  BSYNC.RECONVERGENT B3 ;  /* 0x0000000000037941 */ /* 0x000fea0003800200 */
.L_x_38:
[----:B------:R-:W-:Y:S05]  /*12a0*/  WARPSYNC.ALL ;  /* 0x0000000000007948 */ /* 0x000fea0003800000 */
[----:B------:R-:W-:Y:S01]  /*12b0*/  NOP ;  /* 0x0000000000007918 */ /* 0x000fe20000000000 */
[----:B------:R-:W-:Y:S04]  /*12c0*/  BSSY.RECONVERGENT B3, `(.L_x_43) ;  /* 0x000000e000037945 */ /* 0x000fe80003800200 */
[----:B------:R-:W-:Y:S05]  /*12d0*/  @P2 BRA `(.L_x_44) ;  /* 0x0000000000302947 */ /* 0x000fea0003800000 */
[----:B------:R-:W2:Y:S02]  /*12e0*/  LDS R3, [UR11+0x34] ;  /* 0x0000340bff037984 */ /* 0x000ea40008000800 */
[----:B--2---:R-:W2:Y:S02]  /*12f0*/  LDC.64 R4, c[0x0][0x3b8] ;  /* 0x0000ee00ff047b82 */ /* 0x004ea40000000a00 */
[----:B---3-5:R-:W3:Y:S01]  /*1300*/  LDS R2, [UR11+0x1c] ;  /* 0x00001c0bff027984 */ /* 0x028ee20008000800 */
[C---:B--2---:R-:W-:Y:S01]  /*1310*/  SHF.L.U64.HI R5, R4.reuse, 0x1, R5 ;  /* 0x0000000104057819 */ /* 0x044fe20000010205 */
[----:B------:R-:W-:-:S03]  /*1320*/  IMAD.SHL.U32 R4, R4, 0x2, RZ ;  /* 0x0000000204047824 */ /* 0x000fc600078e00ff */
[--C-:B------:R-:W-:Y:S02]  /*1330*/  SHF.R.U32.HI R7, RZ, 0x4, R5.reuse ;  /* 0x00000004ff077819 */ /* 0x100fe40000011605 */
[----:B------:R-:W-:-:S05]  /*1340*/  SHF.R.U64 R4, R4, 0x4, R5 ;  /* 0x0000000404047819 */ /* 0x000fca0000001205 */
[----:B------:R2:W-:Y:S01]  /*1350*/  STS [UR11+0xc], R4 ;  /* 0x00000c04ff007988 */ /* 0x0005e2000800080b */
[----:B------:R-:W-:Y:S02]  /*1360*/  LOP3.LUT R3, R3, 0x7, RZ, 0xb8, !PT ;  /* 0x0000000703037812 */ /* 0x000fe400078eb8ff */
[----:B---3--:R-:W-:-:S03]  /*1370*/  LOP3.LUT R2, R2, 0xf, R7, 0xb8, !PT ;  /* 0x0000000f02027812 */ /* 0x008fc600078eb807 */
[----:B------:R2:W-:Y:S04]  /*1380*/  STS [UR11+0x34], R3 ;  /* 0x00003403ff007988 */ /* 0x0005e8000800080b */
[----:B------:R2:W-:Y:S02]  /*1390*/  STS [UR11+0x1c], R2 ;  /* 0x00001c02ff007988 */ /* 0x0005e4000800080b */
.L_x_44:
[----:B------:R-:W-:Y:S05]  /*13a0*/  BSYNC.RECONVERGENT B3 ;  /* 0x0000000000037941 */ /* 0x000fea0003800200 */
.L_x_43:
[----:B------:R-:W-:Y:S04]  /*13b0*/  BSSY.RECONVERGENT B4, `(.L_x_45) ;  /* 0x000001a000047945 */ /* 0x000fe80003800200 */
[----:B------:R-:W-:Y:S04]  /*13c0*/  BSSY.RELIABLE B3, `(.L_x_46) ;  /* 0x0000015000037945 */ /* 0x000fe80003800100 */
[----:B------:R-:W-:Y:S05]  /*13d0*/  @P2 BRA `(.L_x_47) ;  /* 0x0000000000202947 */ /* 0x000fea0003800000 */
[----:B--23-5:R-:W2:Y:S02]  /*13e0*/  LDS R2, [UR11+0x34] ;  /* 0x0000340bff027984 */ /* 0x02cea40008000800 */
[----:B--2---:R-:W-:-:S05]  /*13f0*/  LOP3.LUT R2, R2, 0x38, RZ, 0xb8, !PT ;  /* 0x0000003802027812 */ /* 0x004fca00078eb8ff */
[----:B------:R2:W-:Y:S01]  /*1400*/  STS [UR11+0x34], R2 ;  /* 0x00003402ff007988 */ /* 0x0005e2000800080b */
[----:B------:R-:W-:Y:S05]  /*1410*/  @P2 BRA `(.L_x_48) ;  /* 0x0000000000202947 */ /* 0x000fea0003800000 */
[----:B--2---:R-:W2:Y:S01]  /*1420*/  LDS R2, [UR11+0x8] ;  /* 0x0000080bff027984 */ /* 0x004ea20008000800 */
[----:B------:R-:W-:-:S05]  /*1430*/  IMAD.MOV.U32 R3, RZ, RZ, 0x780 ;  /* 0x00000780ff037424 */ /* 0x000fca00078e00ff */
[----:B--2---:R-:W-:-:S05]  /*1440*/  LOP3.LUT R2, R2, 0x500, R3, 0xd8, !PT ;  /* 0x0000050002027812 */ /* 0x004fca00078ed803 */
[----:B------:R2:W-:Y:S02]  /*1450*/  STS [UR11+0x8], R2 ;  /* 0x00000802ff007988 */ /* 0x0005e4000800080b */
.L_x_47:
[----:B------:R-:W-:Y:S05]  /*1460*/  @P2 BRA `(.L_x_49) ;  /* 0x0000000000282947 */ /* 0x000fea0003800000 */
[----:B--23-5:R-:W2:Y:S02]  /*1470*/  LDS R2, [UR11+0x8] ;  /* 0x0000080bff027984 */ /* 0x02cea40008000800 */
[----:B--2---:R-:W-:-:S05]  /*1480*/  LOP3.LUT R2, R2, 0x1800, RZ, 0xb8, !PT ;  /* 0x0000180002027812 */ /* 0x004fca00078eb8ff */
[----:B------:R3:W-:Y:S02]  /*1490*/  STS [UR11+0x8], R2 ;  /* 0x00000802ff007988 */ /* 0x0007e4000800080b */
.L_x_48:
[----:B------:R-:W-:Y:S05]  /*14a0*/  @P2 BREAK.RELIABLE B3 ;  /* 0x0000000000032942 */ /* 0x000fea0003800100 */
[----:B------:R-:W-:Y:S05]  /*14b0*/  @P2 BRA `(.L_x_50) ;  /* 0x0000000000242947 */ /* 0x000fea0003800000 */
[----:B--23--:R-:W2:Y:S01]  /*14c0*/  LDS R2, [UR11+0x8] ;  /* 0x0000080bff027984 */ /* 0x00cea20008000800 */
[----:B------:R-:W-:-:S05]  /*14d0*/  IMAD.MOV.U32 R3, RZ, RZ, 0x6000 ;  /* 0x00006000ff037424 */ /* 0x000fca00078e00ff */
[----:B--2---:R-:W-:-:S04]  /*14e0*/  LOP3.LUT R2, R2, 0x6000, R3, 0xd8, !PT ;  /* 0x0000600002027812 */ /* 0x004fc800078ed803 */
[----:B------:R-:W-:-:S05]  /*14f0*/  LOP3.LUT R2, R2, 0x400000, RZ, 0xb8, !PT ;  /* 0x0040000002027812 */ /* 0x000fca00078eb8ff */
[----:B------:R2:W-:Y:S02]  /*1500*/  STS [UR11+0x8], R2 ;  /* 0x00000802ff007988 */ /* 0x0005e4000800080b */
.L_x_49:
[----:B------:R-:W-:Y:S05]  /*1510*/  BSYNC.RELIABLE B3 ;  /* 0x0000000000037941 */ /* 0x000fea0003800100 */
.L_x_46:
[----:B--23-5:R-:W2:Y:S02]  /*1520*/  @!P2 LDS R2, [UR11+0x8] ;  /* 0x0000080bff02a984 */ /* 0x02cea40008000800 */
[----:B--2---:R-:W-:-:S05]  /*1530*/  @!P2 LOP3.LUT R2, R2, 0x8000, RZ, 0xb8, !PT ;  /* 0x000080000202a812 */ /* 0x004fca00078eb8ff */
[----:B------:R5:W-:Y:S02]  /*1540*/  @!P2 STS [UR11+0x8], R2 ;  /* 0x00000802ff00a988 */ /* 0x000be4000800080b */
.L_x_50:
[----:B------:R-:W-:Y:S05]  /*1550*/  BSYNC.RECONVERGENT B4 ;  /* 0x0000000000047941 */ /* 0x000fea0003800200 */
.L_x_45:
[----:B------:R-:W-:Y:S05]  /*1560*/  WARPSYNC.ALL ;  /* 0x0000000000007948 */ /* 0x000fea0003800000 */
[----:B------:R-:W-:Y:S01]  /*1570*/  NOP ;  /* 0x0000000000007918 */ /* 0x000fe20000000000 */
[----:B------:R-:W-:-:S04]  /*1580*/  UIADD3 UR4, UPT, UPT, UR4, 0x100, URZ ;  /* 0x0000010004047890 */ /* 0x000fc8000fffe0ff */
[----:B------:R-:W-:-:S04]  /*1590*/  UIADD3 UR12, UP0, UPT, UR4, UR12, URZ ;  /* 0x0000000c040c7290 */ /* 0x000fc8000ff1e0ff */
[----:B------:R-:W-:Y:S01]  /*15a0*/  ULEA.HI.X.SX32 UR13, UR4, UR13, 0x1, UP0 ;  /* 0x0000000d040d7291 */ /* 0x000fe200080f0eff */
[----:B------:R-:W-:Y:S11]  /*15b0*/  @P0 BRA `(.L_x_51) ;  /* 0x0000000000300947 */ /* 0x000ff60003800000 */
[----:B--23-5:R-:W2:Y:S01]  /*15c0*/  S2R R2, SR_LANEID ;  /* 0x0000000000027919 */ /* 0x02cea20000000000 */
[----:B------:R-:W-:Y:S05]  /*15d0*/  WARPSYNC.ALL ;  /* 0x0000000000007948 */ /* 0x000fea0003800000 */
[----:B------:R-:W-:Y:S01]  /*15e0*/  NOP ;  /* 0x0000000000007918 */ /* 0x000fe20000000000 */
[----:B--2---:R-:W-:-:S05]  /*15f0*/  IMAD.SHL.U32 R4, R2, 0x4, RZ ;  /* 0x0000000402047824 */ /* 0x004fca00078e00ff */
[----:B------:R-:W2:Y:S01]  /*1600*/  LDS R5, [R4+UR11] ;  /* 0x0000000b04057984 */ /* 0x000ea20008000800 */
[----:B------:R-:W-:-:S05]  /*1610*/  IADD3 R2, P3, PT, R4, UR12, RZ ;  /* 0x0000000c04027c10 */ /* 0x000fca000ff7e0ff */
[----:B------:R-:W-:-:S05]  /*1620*/  IMAD.X R3, RZ, RZ, UR13, P3 ;  /* 0x0000000dff037e24 */ /* 0x000fca00098e06ff */
[----:B--2---:R2:W3:Y:S01]  /*1630*/  ATOMG.E.EXCH.STRONG.GPU PT, RZ, [R2], R5 ;  /* 0x0000000502ff73a8 */ /* 0x0044e200041ee100 */
[----:B------:R-:W-:-:S04]  /*1640*/  DEPBAR {5,4,3,2,1,0} ;  /* 0x0000003f0000791a */ /* 0x000fc80000000000 */
[----:B------:R-:W5:Y:S02]  /*1650*/  CCTL.E.C.LDCU.IV.DEEP [UR12] ;  /* 0x000000000c007540 */ /* 0x000f640009c08000 */
[----:B-----5:R2:W-:Y:S01]  /*1660*/  UTMACCTL.IV [UR12] ;  /* 0x000000000c0079b9 */ /* 0x0205e20008000000 */
[----:B------:R-:W-:Y:S01]  /*1670*/  NOP ;  /* 0x0000000000007918 */ /* 0x000fe20000000000 */
.L_x_51:
[----:B------:R-:W-:Y:S05]  /*1680*/  @P0 BRA `(.L_x_52) ;  /* 0x00000000000c0947 */ /* 0x000fea0003800000 */
[----:B------:R0:W-:Y:S01]  /*1690*/  UTMACMDFLUSH ;  /* 0x00000000000079b7 */ /* 0x0001e20000000000 */
[----:B------:R-:W-:Y:S05]  /*16a0*/  @P0 BRA `(.L_x_52) ;  /* 0x0000000000040947 */ /* 0x000fea0003800000 */
[----:B------:R-:W-:-:S04]  /*16b0*/  DEPBAR.LE SB0, 0x0 ;  /* 0x000080000000791a */ /* 0x000fc80000000000 */
.L_x_52:
[----:B------:R-:W-:Y:S05]  /*16c0*/  WARPSYNC.ALL ;  /* 0x0000000000007948 */ /* 0x000fea0003800000 */
[----:B------:R-:W-:Y:S01]  /*16d0*/  NOP ;  /* 0x0000000000007918 */ /* 0x000fe20000000000 */
[----:B---3--:R-:W-:Y:S01]  /*16e0*/  BAR.SYNC.DEFER_BLOCKING 0x0 ;  /* 0x0000000000007b1d */ /* 0x008fe20000010000 */
[----:B--2--5:R-:W-:Y:S01]  /*16f0*/  SHF.R.U32.HI R2, RZ, 0x5, R0 ;  /* 0x00000005ff027819 */ /* 0x024fe20000011600 */
[----:B------:R-:W-:-:S03]  /*1700*/  USHF.L.U32 UR15, UR15, 0x8, URZ ;  /* 0x000000080f0f7899 */ /* 0x000fc600080006ff */
[----:B------:R-:W-:Y:S01]  /*1710*/  R2UR UR14, R2 ;  /* 0x00000000020e72ca */ /* 0x000fe200000e0000 */
[----:B------:R-:W-:Y:S01]  /*1720*/  VOTEU.ALL UP0, P2 ;  /* 0x0000000000ff7886 */ /* 0x000fe20001000000 */
[----:B------:R-:W-:Y:S01]  /*1730*/  UMOV UR4, 0x1 ;  /* 0x0000000100047882 */ /* 0x000fe20000000000 */
[----:B------:R-:W-:Y:S01]  /*1740*/  VOTEU.ALL UP1, P2 ;  /* 0x0000000000ff7886 */ /* 0x000fe20001020000 */
[----:B------:R-:W-:Y:S02]  /*1750*/  BSSY.RECONVERGENT B4, `(.L_x_53) ;  /* 0x0000018000047945 */ /* 0x000fe40003800200 */
[----:B------:R-:W-:-:S04]  /*1760*/  @!UP0 UIADD3 UR6, UPT, UPT, -UR4, 0x100000, URZ ;  /* 0x0010000004068890 */ /* 0x000fc8000fffe1ff */
[----:B------:R-:W-:Y:S02]  /*1770*/  @!UP0 USHF.L.U32 UR7, UR6, 0xb, URZ ;  /* 0x0000000b06078899 */ /* 0x000fe400080006ff */
[----:B------:R-:W-:Y:S02]  /*1780*/  @!UP0 USHF.L.U32 UR6, UR6, 0x1, URZ ;  /* 0x0000000106068899 */ /* 0x000fe400080006ff */
[----:B------:R-:W-:-:S04]  /*1790*/  @!UP0 UIADD3 UR4, UPT, UPT, -UR4, 0x100000, URZ ;  /* 0x0010000004048890 */ /* 0x000fc8000fffe1ff */
[----:B------:R-:W-:Y:S02]  /*17a0*/  @!UP0 USHF.L.U32 UR5, UR4, 0xb, URZ ;  /* 0x0000000b04058899 */ /* 0x000fe400080006ff */
[----:B------:R-:W-:Y:S01]  /*17b0*/  @!UP0 USHF.L.U32 UR4, UR4, 0x1, URZ ;  /* 0x0000000104048899 */ /* 0x000fe200080006ff */
[----:B------:R-:W-:Y:S01]  /*17c0*/  VOTEU.ALL UP0, P2 ;  /* 0x0000000000ff7886 */ /* 0x000fe20001000000 */
[----:B------:R-:W2:Y:S04]  /*17d0*/  FENCE.VIEW.ASYNC.S ;  /* 0x00000000000073c6 */ /* 0x000ea80000000000 */
[----:B--2---:R2:W3:Y:S06]  /*17e0*/  @!UP0 SYNCS.EXCH.64 URZ, [UR11+0x3c000], UR6 ;  /* 0x03c000060bff85b2 */ /* 0x0044ec0008000100 */
[----:B------:R2:W3:Y:S02]  /*17f0*/  @!UP1 SYNCS.EXCH.64 URZ, [UR11+0x3c020], UR4 ;  /* 0x03c020040bff95b2 */ /* 0x0004e40008000100 */
[----:B---3--:R-:W-:Y:S06]  /*1800*/  BAR.SYNC.DEFER_BLOCKING 0x0 ;  /* 0x0000000000007b1d */ /* 0x008fec0000010000 */
[----:B------:R-:W-:Y:S05]  /*1810*/  @P2 BRA `(.L_x_54) ;  /* 0x00000000002c2947 */ /* 0x000fea0003800000 */
[----:B--2---:R-:W-:Y:S02]  /*1820*/  UMOV UR4, 0x1 ;  /* 0x0000000100047882 */ /* 0x004fe40000000000 */
[----:B------:R-:W-:-:S04]  /*1830*/  UIADD3 UR6, UPT, UPT, -UR4, 0x100000, URZ ;  /* 0x0010000004067890 */ /* 0x000fc8000fffe1ff */
[----:B------:R-:W-:Y:S02]  /*1840*/  USHF.L.U32 UR7, UR6, 0xb, URZ ;  /* 0x0000000b06077899 */ /* 0x000fe400080006ff */
[----:B------:R-:W-:Y:S02]  /*1850*/  USHF.L.U32 UR6, UR6, 0x1, URZ ;  /* 0x0000000106067899 */ /* 0x000fe400080006ff */
[----:B------:R-:W-:-:S04]  /*1860*/  UIADD3 UR4, UPT, UPT, -UR4, 0x100000, URZ ;  /* 0x0010000004047890 */ /* 0x000fc8000fffe1ff */
[----:B------:R-:W-:Y:S02]  /*1870*/  USHF.L.U32 UR5, UR4, 0xb, URZ ;  /* 0x0000000b04057899 */ /* 0x000fe400080006ff */
[----:B------:R-:W-:Y:S01]  /*1880*/  USHF.L.U32 UR4, UR4, 0x1, URZ ;  /* 0x0000000104047899 */ /* 0x000fe200080006ff */
[----:B------:R-:W2:Y:S03]  /*1890*/  FENCE.VIEW.ASYNC.S ;  /* 0x00000000000073c6 */ /* 0x000ea60000000000 */
[----:B--2---:R3:W5:Y:S08]  /*18a0*/  SYNCS.EXCH.64 URZ, [UR11+0x3c008], UR6 ;  /* 0x03c008060bff75b2 */ /* 0x0047700008000100 */
[----:B------:R3:W2:Y:S02]  /*18b0*/  SYNCS.EXCH.64 URZ, [UR11+0x3c028], UR4 ;  /* 0x03c028040bff75b2 */ /* 0x0006a40008000100 */
[----:B---3--:R-:W-:Y:S01]  /*18c0*/  NOP ;  /* 0x0000000000007918 */ /* 0x008fe20000000000 */
.L_x_54:
[----:B--2---:R-:W-:Y:S05]  /*18d0*/  BSYNC.RECONVERGENT B4 ;  /* 0x0000000000047941 */ /* 0x004fea0003800200 */
.L_x_53:
[----:B-----5:R-:W-:Y:S01]  /*18e0*/  BAR.SYNC.DEFER_BLOCKING 0x0 ;  /* 0x0000000000007b1d */ /* 0x020fe20000010000 */
[----:B------:R-:W-:Y:S01]  /*18f0*/  UIADD3 UR6, UPT, UPT, UR11, 0x3c020, URZ ;  /* 0x0003c0200b067890 */ /* 0x000fe2000fffe0ff */
[----:B------:R-:W-:Y:S01]  /*1900*/  ISETP.GE.AND P0, PT, R13, 0x1, PT ;  /* 0x000000010d00780c */ /* 0x000fe20003f06270 */
[----:B------:R-:W-:-:S03]  /*1910*/  USHF.L.U32 UR7, UR16, 0x6, URZ ;  /* 0x0000000610077899 */ /* 0x000fc600080006ff */
[----:B------:R-:W-:Y:S04]  /*1920*/  BSSY.RECONVERGENT B4, `(.L_x_55) ;  /* 0x000000d000047945 */ /* 0x000fe80003800200 */
[----:B------:R-:W-:Y:S05]  /*1930*/  @P2 BRA `(.L_x_56) ;  /* 0x00000000002c2947 */ /* 0x000fea0003800000 */
[----:B------:R-:W-:Y:S02]  /*1940*/  UMOV UR4, 0x1 ;  /* 0x0000000100047882 */ /* 0x000fe40000000000 */
[----:B------:R-:W-:-:S04]  /*1950*/  UIADD3 UR18, UPT, UPT, -UR4, 0x100000, URZ ;  /* 0x0010000004127890 */ /* 0x000fc8000fffe1ff */
[----:B------:R-:W-:Y:S02]  /*1960*/  USHF.L.U32 UR19, UR18, 0xb, URZ ;  /* 0x0000000b12137899 */ /* 0x000fe400080006ff */
[----:B------:R-:W-:Y:S02]  /*1970*/  USHF.L.U32 UR18, UR18, 0x1, URZ ;  /* 0x0000000112127899 */ /* 0x000fe400080006ff */
[----:B------:R-:W-:-:S04]  /*1980*/  UIADD3 UR4, UPT, UPT, -UR4, 0x100000, URZ ;  /* 0x0010000004047890 */ /* 0x000fc8000fffe1ff */
[----:B------:R-:W-:Y:S02]  /*1990*/  USHF.L.U32 UR5, UR4, 0xb, URZ ;  /* 0x0000000b04057899 */ /* 0x000fe400080006ff */
[----:B------:R-:W-:Y:S01]  /*19a0*/  USHF.L.U32 UR4, UR4, 0x1, URZ ;  /* 0x0000000104047899 */ /* 0x000fe200080006ff */
[----:B------:R-:W2:Y:S03]  /*19b0*/  FENCE.VIEW.ASYNC.S ;  /* 0x00000000000073c6 */ /* 0x000ea60000000000 */
[----:B--2---:R2:W3:Y:S08]  /*19c0*/  SYNCS.EXCH.64 URZ, [UR11+0x3c010], UR18 ;  /* 0x03c010120bff75b2 */ /* 0x0044f00008000100 */
[----:B------:R2:W5:Y:S01]  /*19d0*/  SYNCS.EXCH.64 URZ, [UR11+0x3c030], UR4 ;  /* 0x03c030040bff75b2 */ /* 0x0005620008000100 */
[----:B------:R-:W-:Y:S01]  /*19e0*/  NOP ;  /* 0x0000000000007918 */ /* 0x000fe20000000000 */
.L_x_56:
[----:B--2---:R-:W-:Y:S05]  /*19f0*/  BSYNC.RECONVERGENT B4 ;  /* 0x0000000000047941 */ /* 0x004fea0003800200 */
.L_x_55:
[----:B------:R-:W-:Y:S05]  /*1a00*/  @!P0 BRA `(.L_x_57) ;  /* 0x0000000c00408947 */ /* 0x000fea0003800000 */
[----:B---3-5:R-:W-:Y:S01]  /*1a10*/  BAR.SYNC.DEFER_BLOCKING 0x0 ;  /* 0x0000000000007b1d */ /* 0x028fe20000010000 */
[----:B------:R-:W-:Y:S01]  /*1a20*/  ELECT P0, URZ, PT ;  /* 0x0000000000ff782f */ /* 0x000fe20003800000 */
[----:B------:R-:W-:Y:S01]  /*1a30*/  @!P2 IMAD.MOV.U32 R2, RZ, RZ, 0x14000 ;  /* 0x00014000ff02a424 */ /* 0x000fe200078e00ff */
[----:B------:R-:W-:Y:S02]  /*1a40*/  ULOP3.LUT UR4, UR14, 0x1, URZ, 0xc0, !UPT ;  /* 0x000000010e047892 */ /* 0x000fe4000f8ec0ff */
[----:B------:R-:W-:Y:S01]  /*1a50*/  ISETP.LT.U32.AND P0, PT, R10, 0x40, P0 ;  /* 0x000000400a00780c */ /* 0x000fe20000701070 */
[----:B------:R-:W-:Y:S02]  /*1a60*/  UIADD3 UR21, UPT, UPT, UR11, 0x3c000, URZ ;  /* 0x0003c0000b157890 */ /* 0x000fe4000fffe0ff */
[----:B------:R-:W-:Y:S02]  /*1a70*/  ULEA UR5, UR4, UR11, 0xd ;  /* 0x0000000b04057291 */ /* 0x000fe4000f8e68ff */
[----:B------:R-:W-:Y:S01]  /*1a80*/  USHF.L.U32 UR22, UR4, 0x6, URZ ;  /* 0x0000000604167899 */ /* 0x000fe200080006ff */
[----:B------:R-:W-:Y:S01]  /*1a90*/  UMOV UR23, UR7 ;  /* 0x0000000700177c82 */ /* 0x000fe20008000000 */
[----:B------:R-:W-:Y:S01]  /*1aa0*/  ULOP3.LUT UR16, UR14, 0x3, URZ, 0xc0, !UPT ;  /* 0x000000030e107892 */ /* 0x000fe2000f8ec0ff */
[----:B------:R-:W-:Y:S01]  /*1ab0*/  UMOV UR27, URZ ;  /* 0x000000ff001b7c82 */ /* 0x000fe20008000000 */
[----:B------:R-:W-:-:S02]  /*1ac0*/  UMOV UR25, UR21 ;  /* 0x0000001500197c82 */ /* 0x000fc40008000000 */
[----:B------:R-:W-:Y:S02]  /*1ad0*/  ULEA UR24, UR16, UR11, 0xe ;  /* 0x0000000b10187291 */ /* 0x000fe4000f8e70ff */
[----:B------:R-:W-:Y:S01]  /*1ae0*/  VOTEU.ANY UP0, P0 ;  /* 0x0000000000ff7886 */ /* 0x000fe20000000100 */
[----:B------:R-:W-:Y:S01]  /*1af0*/  ULEA UR26, UR16, UR15, 0x6 ;  /* 0x0000000f101a7291 */ /* 0x000fe2000f8e30ff */
[----:B------:R2:W-:Y:S01]  /*1b00*/  @!P2 SYNCS.ARRIVE.TRANS64 RZ, [UR11+0x3c000], R2 ;  /* 0x03c00002ffffa9a7 */ /* 0x0005e2000800000b */
[----:B------:R-:W-:Y:S02]  /*1b10*/  BAR.SYNC.DEFER_BLOCKING 0x0 ;  /* 0x0000000000007b1d */ /* 0x000fe40000010000 */
[----:B------:R-:W-:-:S04]  /*1b20*/  @UP0 UIADD3 UR20, UPT, UPT, UR5, 0x30000, URZ ;  /* 0x0003000005140890 */ /* 0x000fc8000fffe0ff */
[----:B------:R-:W-:-:S05]  /*1b30*/  VOTEU.ANY UP0, P0 ;  /* 0x0000000000ff7886 */ /* 0x000fca0000000100 */
[----:B------:R2:W-:Y:S01]  /*1b40*/  @UP0 UTMALDG.2D [UR20], [UR8] ;  /* 0x00000014080005b4 */ /* 0x0005e20008008000 */
[----:B------:R-:W-:Y:S01]  /*1b50*/  UISETP.NE.U32.AND UP0, UPT, UR14, URZ, UPT ;  /* 0x000000ff0e00728c */ /* 0x000fe2000bf05070 */
[----:B------:R3:W-:Y:S06]  /*1b60*/  MEMBAR.ALL.CTA ;  /* 0x0000000000007992 */ /* 0x0007ec0000008000 */
[----:B---3--:R-:W3:Y:S02]  /*1b70*/  FENCE.VIEW.ASYNC.S ;  /* 0x00000000000073c6 */ /* 0x008ee40000000000 */
[----:B---3--:R-:W-:Y:S06]  /*1b80*/  BAR.SYNC.DEFER_BLOCKING 0x0 ;  /* 0x0000000000007b1d */ /* 0x008fec0000010000 */
[----:B------:R2:W-:Y:S02]  /*1b90*/  UTMALDG.2D [UR24], [UR34] ;  /* 0x00000018220075b4 */ /* 0x0005e40008008000 */
[----:B------:R-:W-:Y:S06]  /*1ba0*/  BAR.SYNC.DEFER_BLOCKING 0x0 ;  /* 0x0000000000007b1d */ /* 0x000fec0000010000 */
[----:B------:R-:W3:Y:S02]  /*1bb0*/  SYNCS.PHASECHK.TRANS64.TRYWAIT P0, [UR11+0x3c000], RZ ;  /* 0x03c000ffff0075a7 */ /* 0x000ee4000800110b */
[----:B--23--:R-:W-:Y:S05]  /*1bc0*/  @!P0 BRA `(.L_x_58) ;  /* 0x0000001400888947 */ /* 0x00cfea0003800000 */
.L_x_74:
[----:B------:R-:W-:Y:S05]  /*1bd0*/  BRA.U UP0, `(.L_x_59) ;  /* 0x0000000100cc7547 */ /* 0x000fea000b800000 */
[----:B------:R-:W-:Y:S02]  /*1be0*/  USHF.R.U32.HI UR18, URZ, 0x4, UR11 ;  /* 0x00000004ff127899 */ /* 0x000fe4000801160b */
[----:B------:R-:W-:Y:S02]  /*1bf0*/  UIADD3 UR16, UPT, UPT, UR11, 0x30000, URZ ;  /* 0x000300000b107890 */ /* 0x000fe4000fffe0ff */
[----:B------:R-:W-:Y:S02]  /*1c00*/  USGXT.U32 UR18, UR18, 0xe ;  /* 0x0000000e1212789a */ /* 0x000fe40008000000 */
[----:B------:R-:W-:Y:S02]  /*1c10*/  USHF.R.U32.HI UR16, URZ, 0x4, UR16 ;  /* 0x00000004ff107899 */ /* 0x000fe40008011610 */
[----:B------:R-:W-:Y:S02]  /*1c20*/  UIADD3 UR26, UP0, UPT, UR18, 0x4000080, URZ ;  /* 0x04000080121a7890 */ /* 0x000fe4000ff1e0ff */
[----:B------:R-:W-:Y:S01]  /*1c30*/  USGXT.U32 UR16, UR16, 0xe ;  /* 0x0000000e1010789a */ /* 0x000fe20008000000 */
[----:B------:R-:W-:Y:S01]  /*1c40*/  UMOV UR5, URZ ;  /* 0x000000ff00057c82 */ /* 0x000fe20008000000 */
[----:B------:R-:W-:Y:S01]  /*1c50*/  UMOV UR4, URZ ;  /* 0x000000ff00047c82 */ /* 0x000fe20008000000 */
[----:B------:R-:W-:-:S02]  /*1c60*/  UIADD3.X UR27, UPT, UPT, UR5, 0x40004040, URZ, UP0, !UPT ;  /* 0x40004040051b7890 */ /* 0x000fc400087fe4ff */
[----:B------:R-:W-:Y:S02]  /*1c70*/  UIADD3 UR54, UP0, UPT, UR16, 0x2, URZ ;  /* 0x0000000210367890 */ /* 0x000fe4000ff1e0ff */
[----:B------:R-:W-:Y:S02]  /*1c80*/  ULOP3.LUT UR18, UR18, 0x4000000, URZ, 0xfc, !UPT ;  /* 0x0400000012127892 */ /* 0x000fe4000f8efcff */
[----:B------:R-:W-:Y:S02]  /*1c90*/  UIADD3.X UR55, UPT, UPT, UR4, 0x40004040, URZ, UP0, !UPT ;  /* 0x4000404004377890 */ /* 0x000fe400087fe4ff */
[----:B------:R-:W-:Y:S02]  /*1ca0*/  UIADD3.64 UR30, UPT, UPT, UR26, 0x80, URZ ;  /* 0x000000801a1e7897 */ /* 0x000fe4000fffe0ff */
[----:B------:R-:W-:Y:S02]  /*1cb0*/  UIADD3.64 UR4, UPT, UPT, UR54, 0x2, URZ ;  /* 0x0000000236047897 */ /* 0x000fe4000fffe0ff */
[----:B------:R-:W-:-:S02]  /*1cc0*/  UIADD3.64 UR36, UPT, UPT, UR26, 0x100, URZ ;  /* 0x000001001a247897 */ /* 0x000fc4000fffe0ff */
[----:B------:R-:W-:Y:S02]  /*1cd0*/  UIADD3.64 UR32, UPT, UPT, UR54, 0x4, URZ ;  /* 0x0000000436207897 */ /* 0x000fe4000fffe0ff */
[----:B------:R-:W-:Y:S02]  /*1ce0*/  UIADD3.64 UR40, UPT, UPT, UR26, 0x180, URZ ;  /* 0x000001801a287897 */ /* 0x000fe4000fffe0ff */
[----:B------:R-:W-:Y:S02]  /*1cf0*/  UIADD3.64 UR38, UPT, UPT, UR54, 0x1fe, URZ ;  /* 0x000001fe36267897 */ /* 0x000fe4000fffe0ff */
[----:B------:R-:W-:Y:S02]  /*1d00*/  UIADD3.64 UR44, UPT, UPT, UR26, 0x200, URZ ;  /* 0x000002001a2c7897 */ /* 0x000fe4000fffe0ff */
[----:B------:R-:W-:Y:S02]  /*1d10*/  UIADD3.64 UR42, UPT, UPT, UR54, 0x200, URZ ;  /* 0x00000200362a7897 */ /* 0x000fe4000fffe0ff */
[----:B------:R-:W-:-:S02]  /*1d20*/  UIADD3.64 UR48, UPT, UPT, UR26, 0x280, URZ ;  /* 0x000002801a307897 */ /* 0x000fc4000fffe0ff */
[----:B------:R-:W-:Y:S01]  /*1d30*/  UIADD3.64 UR46, UPT, UPT, UR54, 0x202, URZ ;  /* 0x00000202362e7897 */ /* 0x000fe2000fffe0ff */
[----:B------:R-:W-:Y:S01]  /*1d40*/  UMOV UR20, 0x0 ;  /* 0x0000000000147882 */ /* 0x000fe20000000000 */
[----:B------:R-:W-:Y:S01]  /*1d50*/  UMOV UR21, 0x4410490 ;  /* 0x0441049000157882 */ /* 0x000fe20000000000 */
[----:B------:R-:W-:Y:S01]  /*1d60*/  UIADD3.64 UR52, UPT, UPT, UR26, 0x300, URZ ;  /* 0x000003001a347897 */ /* 0x000fe2000fffe0ff */
[----:B------:R-:W-:Y:S01]  /*1d70*/  UMOV UR17, 0x40004040 ;  /* 0x4000404000117882 */ /* 0x000fe20000000000 */
[----:B------:R-:W-:Y:S01]  /*1d80*/  UIADD3.64 UR50, UPT, UPT, UR54, 0x204, URZ ;  /* 0x0000020436327897 */ /* 0x000fe2000fffe0ff */
[----:B------:R-:W-:Y:S01]  /*1d90*/  UMOV UR19, 0x40004040 ;  /* 0x4000404000137882 */ /* 0x000fe20000000000 */
[----:B------:R-:W-:Y:S01]  /*1da0*/  UMOV UR22, 0x0 ;  /* 0x0000000000167882 */ /* 0x000fe20000000000 */
[----:B------:R-:W-:Y:S01]  /*1db0*/  UMOV UR23, 0x4410490 ;  /* 0x0441049000177882 */ /* 0x000fe20000000000 */
[----:B------:R-:W-:Y:S01]  /*1dc0*/  UMOV UR24, 0x0 ;  /* 0x0000000000187882 */ /* 0x000fe20000000000 */
[----:B------:R-:W-:Y:S01]  /*1dd0*/  UMOV UR25, 0x4410490 ;  /* 0x0441049000197882 */ /* 0x000fe20000000000 */
[----:B------:R2:W-:Y:S01]  /*1de0*/  UTCHMMA gdesc[UR16], gdesc[UR18], tmem[UR10], tmem[UR20], idesc[UR21], !UPT ;  /* 0x00ff1412100075ea */ /* 0x0005e2000f80000a */
[----:B------:R-:W-:Y:S01]  /*1df0*/  UMOV UR28, 0x0 ;  /* 0x00000000001c7882 */ /* 0x000fe20000000000 */
[----:B------:R-:W-:Y:S01]  /*1e00*/  UMOV UR29, 0x4410490 ;  /* 0x04410490001d7882 */ /* 0x000fe20000000000 */
[----:B------:R2:W-:Y:S01]  /*1e10*/  UTCHMMA gdesc[UR54], gdesc[UR26], tmem[UR10], tmem[UR22], idesc[UR23], UPT ;  /* 0x00ff161a360075ea */ /* 0x0005e2000b80000a */
        /* <DEDUP_REMOVED lines=12> */
[----:B------:R2:W-:Y:S01]  /*1ee0*/  UTCHMMA gdesc[UR46], gdesc[UR48], tmem[UR10], tmem[UR60], idesc[UR61], UPT ;  /* 0x00ff3c302e0075ea */ /* 0x0005e2000b80000a */
[----:B------:R2:W-:Y:S01]  /*1ef0*/  UTCHMMA gdesc[UR50], gdesc[UR52], tmem[UR10], tmem[UR62], idesc[UR63], UPT ;  /* 0x00ff3e34320075ea */ /* 0x0005e2000b80000a */
[----:B------:R-:W-:Y:S01]  /*1f00*/  NOP ;  /* 0x0000000000007918 */ /* 0x000fe20000000000 */
.L_x_59:
[----:B------:R-:W-:Y:S01]  /*1f10*/  ELECT P0, URZ, PT ;  /* 0x0000000000ff782f */ /* 0x000fe20003800000 */
[----:B--2---:R-:W-:Y:S01]  /*1f20*/  UMOV UR4, UR6 ;  /* 0x0000000600047c82 */ /* 0x004fe20008000000 */
[----:B------:R-:W-:Y:S02]  /*1f30*/  UMOV UR5, URZ ;  /* 0x000000ff00057c82 */ /* 0x000fe40008000000 */
[----:B------:R-:W-:-:S13]  /*1f40*/  ISETP.LT.U32.AND P0, PT, R10, 0x20, P0 ;  /* 0x000000200a00780c */ /* 0x000fda0000701070 */
[----:B------:R-:W-:Y:S01]  /*1f50*/  VOTEU.ANY UP0, P0 ;  /* 0x0000000000ff7886 */ /* 0x000fe20000000100 */
[----:B------:R-:W-:Y:S01]  /*1f60*/  VOTEU.ANY UP1, P0 ;  /* 0x0000000000ff7886 */ /* 0x000fe20000020100 */
[----:B------:R-:W-:-:S03]  /*1f70*/  ISETP.GE.U32.AND P0, PT, R13, 0x81, PT ;  /* 0x000000810d00780c */ /* 0x000fc60003f06070 */
[----:B------:R-:W-:Y:S02]  /*1f80*/  @UP0 UMOV UR4, UR4 ;  /* 0x0000000400040c82 */ /* 0x000fe40008000000 */
[----:B------:R2:W-:Y:S01]  /*1f90*/  @UP1 UTCBAR [UR4], URZ ;  /* 0x000000ff040013e9 */ /* 0x0005e200080000ff */
[----:B------:R-:W-:Y:S06]  /*1fa0*/  BAR.SYNC.DEFER_BLOCKING 0x0 ;  /* 0x0000000000007b1d */ /* 0x000fec0000010000 */
[----:B------:R-:W3:Y:S02]  /*1fb0*/  SYNCS.PHASECHK.TRANS64.TRYWAIT P3, [UR11+0x3c020], RZ ;  /* 0x03c020ffff0075a7 */ /* 0x000ee4000806110b */
[----:B--23--:R-:W-:Y:S05]  /*1fc0*/  @!P3 BRA `(.L_x_60) ;  /* 0x000000100094b947 */ /* 0x00cfea0003800000 */
.L_x_75:
[----:B------:R-:W-:Y:S01]  /*1fd0*/  IMAD.MOV.U32 R2, RZ, RZ, RZ ;  /* 0x000000ffff027224 */ /* 0x000fe200078e00ff */
[----:B------:R-:W-:Y:S06]  /*1fe0*/  @!P0 BRA `(.L_x_57) ;  /* 0x0000000400c88947 */ /* 0x000fec0003800000 */
[----:B------:R-:W2:Y:S01]  /*1ff0*/  LDCU UR36, c[0x0][0x3a0] ;  /* 0x00007400ff2477ac */ /* 0x000ea20008000800 */
[----:B------:R-:W-:Y:S01]  /*2000*/  UMOV UR16, 0x1 ;  /* 0x0000000100107882 */ /* 0x000fe20000000000 */
[----:B------:R-:W-:-:S05]  /*2010*/  UMOV UR31, 0x80 ;  /* 0x00000080001f7882 */ /* 0x000fca0000000000 */
.L_x_64:
[----:B------:R-:W-:Y:S01]  /*2020*/  BAR.SYNC.DEFER_BLOCKING 0x0 ;  /* 0x0000000000007b1d */ /* 0x000fe20000010000 */
[----:B------:R-:W-:Y:S01]  /*2030*/  ULEA UR37, UR16, UR11, 0x3 ;  /* 0x0000000b10257291 */ /* 0x000fe2000f8e18ff */
[----:B------:R-:W-:Y:S01]  /*2040*/  @!P2 IMAD.MOV.U32 R3, RZ, RZ, 0x14000 ;  /* 0x00014000ff03a424 */ /* 0x000fe200078e00ff */
[----:B------:R-:W-:Y:S01]  /*2050*/  ELECT P0, URZ, PT ;  /* 0x0000000000ff782f */ /* 0x000fe20003800000 */
[----:B------:R-:W-:-:S03]  /*2060*/  ULEA UR4, UR16, UR11, 0xe ;  /* 0x0000000b10047291 */ /* 0x000fc6000f8e70ff */
[----:B------:R-:W-:Y:S01]  /*2070*/  ISETP.LT.U32.AND P0, PT, R10, 0x40, P0 ;  /* 0x000000400a00780c */ /* 0x000fe20000701070 */
[----:B------:R-:W-:Y:S02]  /*2080*/  ULOP3.LUT UR19, UR14, 0x1, URZ, 0xc0, !UPT ;  /* 0x000000010e137892 */ /* 0x000fe4000f8ec0ff */
[----:B------:R-:W-:Y:S02]  /*2090*/  UIADD3 UR17, UPT, UPT, UR4, 0x30000, URZ ;  /* 0x0003000004117890 */ /* 0x000fe4000fffe0ff */
[----:B------:R-:W-:Y:S02]  /*20a0*/  ULEA UR6, UR19, UR31, 0x6 ;  /* 0x0000001f13067291 */ /* 0x000fe4000f8e30ff */
[----:B------:R-:W-:Y:S02]  /*20b0*/  UIADD3 UR5, UPT, UPT, UR37, 0x3c000, URZ ;  /* 0x0003c00025057890 */ /* 0x000fe4000fffe0ff */
[----:B------:R-:W-:Y:S02]  /*20c0*/  ULEA UR4, UR19, UR17, 0xd ;  /* 0x0000001113047291 */ /* 0x000fe4000f8e68ff */
[----:B------:R-:W-:-:S02]  /*20d0*/  ULEA UR18, UR16, UR11, 0x10 ;  /* 0x0000000b10127291 */ /* 0x000fc4000f8e80ff */
[----:B------:R-:W-:Y:S01]  /*20e0*/  VOTEU.ANY UP0, P0 ;  /* 0x0000000000ff7886 */ /* 0x000fe20000000100 */
[----:B------:R-:W-:Y:S01]  /*20f0*/  ULOP3.LUT UR30, UR14, 0x3, URZ, 0xc0, !UPT ;  /* 0x000000030e1e7892 */ /* 0x000fe2000f8ec0ff */
[----:B------:R-:W-:Y:S01]  /*2100*/  UMOV UR29, UR5 ;  /* 0x00000005001d7c82 */ /* 0x000fe20008000000 */
[----:B------:R3:W-:Y:S01]  /*2110*/  @!P2 SYNCS.ARRIVE.TRANS64 RZ, [UR37+0x3c000], R3 ;  /* 0x03c00003ffffa9a7 */ /* 0x0007e20008000025 */
[----:B------:R-:W-:Y:S01]  /*2120*/  BAR.SYNC.DEFER_BLOCKING 0x0 ;  /* 0x0000000000007b1d */ /* 0x000fe20000010000 */
[----:B------:R-:W-:Y:S02]  /*2130*/  ULEA UR28, UR30, UR18, 0xe ;  /* 0x000000121e1c7291 */ /* 0x000fe4000f8e70ff */
[----:B------:R-:W-:Y:S01]  /*2140*/  ULEA UR30, UR30, UR15, 0x6 ;  /* 0x0000000f1e1e7291 */ /* 0x000fe2000f8e30ff */
[----:B---3--:R-:W-:Y:S02]  /*2150*/  IMAD.U32 R3, R2, -0x80000000, RZ ;  /* 0x8000000002037824 */ /* 0x008fe400078e00ff */
[----:B------:R3:W-:Y:S01]  /*2160*/  @UP0 UTMALDG.2D [UR4], [UR8] ;  /* 0x00000004080005b4 */ /* 0x0007e20008008000 */
[----:B------:R-:W-:Y:S01]  /*2170*/  UISETP.NE.U32.AND UP0, UPT, UR14, URZ, UPT ;  /* 0x000000ff0e00728c */ /* 0x000fe2000bf05070 */
[----:B------:R5:W-:Y:S06]  /*2180*/  MEMBAR.ALL.CTA ;  /* 0x0000000000007992 */ /* 0x000bec0000008000 */
[----:B-----5:R-:W5:Y:S02]  /*2190*/  FENCE.VIEW.ASYNC.S ;  /* 0x00000000000073c6 */ /* 0x020f640000000000 */
[----:B-----5:R-:W-:Y:S06]  /*21a0*/  BAR.SYNC.DEFER_BLOCKING 0x0 ;  /* 0x0000000000007b1d */ /* 0x020fec0000010000 */
[----:B------:R3:W-:Y:S02]  /*21b0*/  UTMALDG.2D [UR28], [UR34] ;  /* 0x0000001c220075b4 */ /* 0x0007e40008008000 */
[----:B------:R-:W-:Y:S06]  /*21c0*/  BAR.SYNC.DEFER_BLOCKING 0x0 ;  /* 0x0000000000007b1d */ /* 0x000fec0000010000 */
[----:B------:R-:W5:Y:S02]  /*21d0*/  SYNCS.PHASECHK.TRANS64.TRYWAIT P0, [UR37+0x3c000], R3 ;  /* 0x03c00003ff0075a7 */ /* 0x000f640008001125 */
[----:B---3-5:R-:W-:Y:S05]  /*21e0*/  @!P0 BRA `(.L_x_61) ;  /* 0x0000001000188947 */ /* 0x028fea0003800000 */
.L_x_76:
[----:B------:R-:W-:Y:S05]  /*21f0*/  BRA.U UP0, `(.L_x_62) ;  /* 0x0000000100f87547 */ /* 0x000fea000b800000 */
[----:B------:R-:W-:Y:S02]  /*2200*/  USHF.R.U32.HI UR17, URZ, 0x4, UR17 ;  /* 0x00000004ff117899 */ /* 0x000fe40008011611 */
[----:B------:R-:W-:Y:S02]  /*2210*/  USHF.R.U32.HI UR6, URZ, 0x4, UR18 ;  /* 0x00000004ff067899 */ /* 0x000fe40008011612 */
[----:B------:R-:W-:Y:S02]  /*2220*/  USGXT.U32 UR22, UR17, 0xe ;  /* 0x0000000e1116789a */ /* 0x000fe40008000000 */
[----:B------:R-:W-:Y:S02]  /*2230*/  USGXT.U32 UR6, UR6, 0xe ;  /* 0x0000000e0606789a */ /* 0x000fe40008000000 */
[----:B------:R-:W-:Y:S02]  /*2240*/  UIADD3 UR26, UP0, UPT, UR22, 0x2, URZ ;  /* 0x00000002161a7890 */ /* 0x000fe4000ff1e0ff */
[----:B------:R-:W-:Y:S01]  /*2250*/  UIADD3 UR24, UP1, UPT, UR6, 0x4000080, URZ ;  /* 0x0400008006187890 */ /* 0x000fe2000ff3e0ff */
[----:B------:R-:W-:Y:S01]  /*2260*/  UMOV UR4, URZ ;  /* 0x000000ff00047c82 */ /* 0x000fe20008000000 */
[----:B------:R-:W-:Y:S01]  /*2270*/  UMOV UR5, URZ ;  /* 0x000000ff00057c82 */ /* 0x000fe20008000000 */
[----:B------:R-:W-:-:S02]  /*2280*/  UIADD3.X UR27, UPT, UPT, UR4, 0x40004040, URZ, UP0, !UPT ;  /* 0x40004040041b7890 */ /* 0x000fc400087fe4ff */
[----:B------:R-:W-:Y:S02]  /*2290*/  UIADD3 UR50, UP3, UPT, UR26, 0x2, URZ ;  /* 0x000000021a327890 */ /* 0x000fe4000ff7e0ff */
[----:B------:R-:W-:Y:S02]  /*22a0*/  UIADD3.X UR25, UPT, UPT, UR5, 0x40004040, URZ, UP1, !UPT ;  /* 0x4000404005197890 */ /* 0x000fe40008ffe4ff */
[----:B------:R-:W-:Y:S02]  /*22b0*/  UIADD3 UR52, UP2, UPT, UR24, 0x80, URZ ;  /* 0x0000008018347890 */ /* 0x000fe4000ff5e0ff */
[----:B------:R-:W-:Y:S02]  /*22c0*/  UIADD3 UR54, UP6, UPT, UR26, 0x4, URZ ;  /* 0x000000041a367890 */ /* 0x000fe4000ffde0ff */
[----:B------:R-:W-:Y:S02]  /*22d0*/  UIADD3 UR56, UP5, UPT, UR24, 0x100, URZ ;  /* 0x0000010018387890 */ /* 0x000fe4000ffbe0ff */
[----:B------:R-:W-:-:S02]  /*22e0*/  UIADD3 UR58, UP1, UPT, UR26, 0x1fe, URZ ;  /* 0x000001fe1a3a7890 */ /* 0x000fc4000ff3e0ff */
[----:B------:R-:W-:Y:S02]  /*22f0*/  ULOP3.LUT UR4, UR6, 0x4000000, URZ, 0xfc, !UPT ;  /* 0x0400000006047892 */ /* 0x000fe4000f8efcff */
[----:B------:R-:W-:Y:S02]  /*2300*/  UIADD3 UR60, UP0, UPT, UR24, 0x180, URZ ;  /* 0x00000180183c7890 */ /* 0x000fe4000ff1e0ff */
[----:B------:R-:W-:Y:S02]  /*2310*/  UIADD3.X UR51, UPT, UPT, UR27, URZ, URZ, UP3, !UPT ;  /* 0x000000ff1b337290 */ /* 0x000fe40009ffe4ff */
[----:B------:R-:W-:Y:S02]  /*2320*/  UIADD3 UR62, UP4, UPT, UR26, 0x200, URZ ;  /* 0x000002001a3e7890 */ /* 0x000fe4000ff9e0ff */
[----:B------:R-:W-:Y:S02]  /*2330*/  UIADD3 UR64, UP3, UPT, UR24, 0x200, URZ ;  /* 0x0000020018407890 */ /* 0x000fe4000ff7e0ff */
[----:B------:R-:W-:-:S02]  /*2340*/  UIADD3.X UR53, UPT, UPT, UR25, URZ, URZ, UP2, !UPT ;  /* 0x000000ff19357290 */ /* 0x000fc400097fe4ff */
[----:B------:R-:W-:Y:S02]  /*2350*/  UIADD3.X UR55, UPT, UPT, UR27, URZ, URZ, UP6, !UPT ;  /* 0x000000ff1b377290 */ /* 0x000fe4000b7fe4ff */
[----:B------:R-:W-:Y:S02]  /*2360*/  UIADD3 UR66, UP2, UPT, UR26, 0x202, URZ ;  /* 0x000002021a427890 */ /* 0x000fe4000ff5e0ff */
[----:B------:R-:W-:Y:S02]  /*2370*/  UIADD3 UR68, UP6, UPT, UR24, 0x280, URZ ;  /* 0x0000028018447890 */ /* 0x000fe4000ffde0ff */
[----:B------:R-:W-:Y:S02]  /*2380*/  UIADD3.X UR57, UPT, UPT, UR25, URZ, URZ, UP5, !UPT ;  /* 0x000000ff19397290 */ /* 0x000fe4000affe4ff */
[----:B------:R-:W-:Y:S02]  /*2390*/  UIADD3.X UR59, UPT, UPT, UR27, URZ, URZ, UP1, !UPT ;  /* 0x000000ff1b3b7290 */ /* 0x000fe40008ffe4ff */
[----:B------:R-:W-:-:S02]  /*23a0*/  UIADD3 UR28, UP5, UPT, UR26, 0x204, URZ ;  /* 0x000002041a1c7890 */ /* 0x000fc4000ffbe0ff */
[----:B------:R-:W-:Y:S02]  /*23b0*/  UIADD3 UR32, UP1, UPT, UR24, 0x300, URZ ;  /* 0x0000030018207890 */ /* 0x000fe4000ff3e0ff */
[----:B------:R-:W-:Y:S02]  /*23c0*/  UIADD3.X UR61, UPT, UPT, UR25, URZ, URZ, UP0, !UPT ;  /* 0x000000ff193d7290 */ /* 0x000fe400087fe4ff */
[----:B------:R-:W-:Y:S02]  /*23d0*/  UIADD3.X UR63, UPT, UPT, UR27, URZ, URZ, UP4, !UPT ;  /* 0x000000ff1b3f7290 */ /* 0x000fe4000a7fe4ff */
[----:B------:R-:W-:Y:S02]  /*23e0*/  UIADD3.X UR65, UPT, UPT, UR25, URZ, URZ, UP3, !UPT ;  /* 0x000000ff19417290 */ /* 0x000fe40009ffe4ff */
[----:B------:R-:W-:Y:S02]  /*23f0*/  UIADD3.X UR67, UPT, UPT, UR27, URZ, URZ, UP2, !UPT ;  /* 0x000000ff1b437290 */ /* 0x000fe400097fe4ff */
[----:B------:R-:W-:Y:S01]  /*2400*/  UIADD3.X UR69, UPT, UPT, UR25, URZ, URZ, UP6, !UPT ;  /* 0x000000ff19457290 */ /* 0x000fe2000b7fe4ff */
[----:B------:R-:W-:Y:S01]  /*2410*/  UMOV UR20, 0x0 ;  /* 0x0000000000147882 */ /* 0x000fe20000000000 */
[----:B------:R-:W-:Y:S01]  /*2420*/  UMOV UR21, 0x4410490 ;  /* 0x0441049000157882 */ /* 0x000fe20000000000 */
[----:B------:R-:W-:Y:S01]  /*2430*/  UMOV UR23, 0x40004040 ;  /* 0x4000404000177882 */ /* 0x000fe20000000000 */
[----:B------:R-:W-:Y:S01]  /*2440*/  UMOV UR5, 0x40004040 ;  /* 0x4000404000057882 */ /* 0x000fe20000000000 */
[----:B------:R-:W-:Y:S01]  /*2450*/  UIADD3.X UR29, UPT, UPT, UR27, URZ, URZ, UP5, !UPT ;  /* 0x000000ff1b1d7290 */ /* 0x000fe2000affe4ff */
[----:B------:R3:W-:Y:S01]  /*2460*/  UTCHMMA gdesc[UR22], gdesc[UR4], tmem[UR10], tmem[UR20], idesc[UR21], UPT ;  /* 0x00ff1404160075ea */ /* 0x0007e2000b80000a */
[----:B------:R-:W-:Y:S01]  /*2470*/  UIADD3.X UR33, UPT, UPT, UR25, URZ, URZ, UP1, !UPT ;  /* 0x000000ff19217290 */ /* 0x000fe20008ffe4ff */
[----:B------:R-:W-:Y:S01]  /*2480*/  UMOV UR18, 0x0 ;  /* 0x0000000000127882 */ /* 0x000fe20000000000 */
[----:B------:R-:W-:Y:S01]  /*2490*/  UMOV UR19, 0x4410490 ;  /* 0x0441049000137882 */ /* 0x000fe20000000000 */
[----:B------:R-:W-:Y:S01]  /*24a0*/  UMOV UR44, 0x0 ;  /* 0x00000000002c7882 */ /* 0x000fe20000000000 */
[----:B------:R-:W-:Y:S01]  /*24b0*/  UMOV UR45, 0x4410490 ;  /* 0x04410490002d7882 */ /* 0x000fe20000000000 */
        /* <DEDUP_REMOVED lines=18> */
.L_x_62:
[----:B------:R-:W-:Y:S01]  /*25e0*/  ELECT P0, URZ, PT ;  /* 0x0000000000ff782f */ /* 0x000fe20003800000 */
[----:B---3--:R-:W-:-:S03]  /*25f0*/  UIADD3 UR4, UPT, UPT, UR37, 0x3c020, URZ ;  /* 0x0003c02025047890 */ /* 0x008fc6000fffe0ff */
[----:B------:R-:W-:Y:S01]  /*2600*/  ISETP.LT.U32.AND P0, PT, R10, 0x20, P0 ;  /* 0x000000200a00780c */ /* 0x000fe20000701070 */
[----:B------:R-:W-:-:S12]  /*2610*/  UMOV UR5, URZ ;  /* 0x000000ff00057c82 */ /* 0x000fd80008000000 */
[----:B------:R-:W-:Y:S01]  /*2620*/  VOTEU.ANY UP0, P0 ;  /* 0x0000000000ff7886 */ /* 0x000fe20000000100 */
[----:B------:R-:W-:-:S04]  /*2630*/  VOTEU.ANY UP1, P0 ;  /* 0x0000000000ff7886 */ /* 0x000fc80000020100 */
[----:B------:R-:W-:Y:S02]  /*2640*/  @UP0 UMOV UR4, UR4 ;  /* 0x0000000400040c82 */ /* 0x000fe40008000000 */
[----:B------:R3:W-:Y:S01]  /*2650*/  @UP1 UTCBAR [UR4], URZ ;  /* 0x000000ff040013e9 */ /* 0x0007e200080000ff */
[----:B------:R-:W-:Y:S06]  /*2660*/  BAR.SYNC.DEFER_BLOCKING 0x0 ;  /* 0x0000000000007b1d */ /* 0x000fec0000010000 */
[----:B------:R-:W5:Y:S02]  /*2670*/  SYNCS.PHASECHK.TRANS64.TRYWAIT P0, [UR37+0x3c020], R3 ;  /* 0x03c02003ff0075a7 */ /* 0x000f640008001125 */
[----:B---3-5:R-:W-:Y:S05]  /*2680*/  @!P0 BRA `(.L_x_63) ;  /* 0x0000000800fc8947 */ /* 0x028fea0003800000 */
.L_x_77:
[----:B------:R-:W-:Y:S02]  /*2690*/  UIADD3 UR16, UPT, UPT, UR16, 0x1, URZ ;  /* 0x0000000110107890 */ /* 0x000fe4000fffe0ff */
[----:B------:R-:W-:Y:S02]  /*26a0*/  UIADD3 UR31, UPT, UPT, UR31, 0x80, URZ ;  /* 0x000000801f1f7890 */ /* 0x000fe4000fffe0ff */
[----:B------:R-:W-:-:S04]  /*26b0*/  UISETP.NE.U32.AND UP0, UPT, UR16, 0x3, UPT ;  /* 0x000000031000788c */ /* 0x000fc8000bf05070 */
[----:B------:R-:W-:Y:S02]  /*26c0*/  USEL UR16, UR16, URZ, UP0 ;  /* 0x000000ff10107287 */ /* 0x000fe40008000000 */
[----:B------:R-:W-:Y:S02]  /*26d0*/  USEL UR4, URZ, 0x1, UP0 ;  /* 0x00000001ff047887 */ /* 0x000fe40008000000 */
[----:B--2---:R-:W-:-:S04]  /*26e0*/  UISETP.GE.AND UP0, UPT, UR31, UR36, UPT ;  /* 0x000000241f00728c */ /* 0x004fc8000bf06270 */
[----:B------:R-:W-:-:S05]  /*26f0*/  LOP3.LUT R2, R2, UR4, RZ, 0x3c, !PT ;  /* 0x0000000402027c12 */ /* 0x000fca000f8e3cff */
[----:B------:R-:W-:Y:S05]  /*2700*/  BRA.U !UP0, `(.L_x_64) ;  /* 0xfffffff908447547 */ /* 0x000fea000b83ffff */
.L_x_57:
[----:B---3-5:R-:W-:Y:S06]  /*2710*/  BAR.SYNC.DEFER_BLOCKING 0x0 ;  /* 0x0000000000007b1d */ /* 0x028fec0000010000 */
[----:B------:R-:W-:Y:S04]  /*2720*/  BSSY.RECONVERGENT B4, `(.L_x_65) ;  /* 0x0000004000047945 */ /* 0x000fe80003800200 */
[----:B------:R-:W-:Y:S05]  /*2730*/  @P2 BRA `(.L_x_66) ;  /* 0x0000000000082947 */ /* 0x000fea0003800000 */
[----:B------:R-:W2:Y:S02]  /*2740*/  SYNCS.CCTL.IV [UR11+0x3c000] ;  /* 0x03c00000ff0079b1 */ /* 0x000ea4000800000b */
[----:B--2---:R-:W2:Y:S02]  /*2750*/  SYNCS.CCTL.IV [UR11+0x3c020] ;  /* 0x03c02000ff0079b1 */ /* 0x004ea4000800000b */
.L_x_66:
[----:B------:R-:W-:Y:S05]  /*2760*/  BSYNC.RECONVERGENT B4 ;  /* 0x0000000000047941 */ /* 0x000fea0003800200 */
.L_x_65:
[----:B--2---:R-:W-:Y:S06]  /*2770*/  BAR.SYNC.DEFER_BLOCKING 0x0 ;  /* 0x0000000000007b1d */ /* 0x004fec0000010000 */
[----:B------:R-:W-:Y:S04]  /*2780*/  BSSY.RECONVERGENT B4, `(.L_x_67) ;  /* 0x0000004000047945 */ /* 0x000fe80003800200 */
[----:B------:R-:W-:Y:S05]  /*2790*/  @P2 BRA `(.L_x_68) ;  /* 0x0000000000082947 */ /* 0x000fea0003800000 */
[----:B------:R-:W2:Y:S02]  /*27a0*/  SYNCS.CCTL.IV [UR11+0x3c008] ;  /* 0x03c00800ff0079b1 */ /* 0x000ea4000800000b */
[----:B--2---:R-:W2:Y:S02]  /*27b0*/  SYNCS.CCTL.IV [UR11+0x3c028] ;  /* 0x03c02800ff0079b1 */ /* 0x004ea4000800000b */
.L_x_68:
[----:B------:R-:W-:Y:S05]  /*27c0*/  BSYNC.RECONVERGENT B4 ;  /* 0x0000000000047941 */ /* 0x000fea0003800200 */
.L_x_67:
[----:B--2---:R-:W-:Y:S06]  /*27d0*/  BAR.SYNC.DEFER_BLOCKING 0x0 ;  /* 0x0000000000007b1d */ /* 0x004fec0000010000 */
[----:B------:R-:W-:Y:S04]  /*27e0*/  BSSY.RECONVERGENT B4, `(.L_x_69) ;  /* 0x0000004000047945 */ /* 0x000fe80003800200 */
[----:B------:R-:W-:Y:S05]  /*27f0*/  @P2 BRA `(.L_x_70) ;  /* 0x0000000000082947 */ /* 0x000fea0003800000 */
[----:B------:R-:W2:Y:S02]  /*2800*/  SYNCS.CCTL.IV [UR11+0x3c010] ;  /* 0x03c01000ff0079b1 */ /* 0x000ea4000800000b */
[----:B--2---:R-:W2:Y:S02]  /*2810*/  SYNCS.CCTL.IV [UR11+0x3c030] ;  /* 0x03c03000ff0079b1 */ /* 0x004ea4000800000b */
.L_x_70:
[----:B------:R-:W-:Y:S05]  /*2820*/  BSYNC.RECONVERGENT B4 ;  /* 0x0000000000047941 */ /* 0x000fea0003800200 */
.L_x_69:
[----:B------:R-:W-:Y:S01]  /*2830*/  ULOP3.LUT UR14, UR14, 0x3, URZ, 0xc0, !UPT ;  /* 0x000000030e0e7892 */ /* 0x000fe2000f8ec0ff */
[C---:B------:R-:W-:Y:S01]  /*2840*/  IMAD.SHL.U32 R2, R0.reuse, 0x10, RZ ;  /* 0x0000001000027824 */ /* 0x040fe200078e00ff */
[----:B------:R-:W-:Y:S01]  /*2850*/  UMOV UR6, UR7 ;  /* 0x0000000700067c82 */ /* 0x000fe20008000000 */
[C---:B------:R-:W-:Y:S01]  /*2860*/  IMAD.SHL.U32 R132, R0.reuse, 0x40, RZ ;  /* 0x0000004000847824 */ /* 0x040fe200078e00ff */
[----:B------:R-:W-:Y:S01]  /*2870*/  ULEA UR4, UR14, UR10, 0x15 ;  /* 0x0000000a0e047291 */ /* 0x000fe2000f8ea8ff */
[----:B------:R-:W-:Y:S01]  /*2880*/  IMAD.SHL.U32 R3, R0, 0x80, RZ ;  /* 0x0000008000037824 */ /* 0x000fe200078e00ff */
[----:B------:R-:W-:Y:S01]  /*2890*/  LOP3.LUT R2, R2, 0x70, RZ, 0xc0, !PT ;  /* 0x0000007002027812 */ /* 0x000fe200078ec0ff */
[----:B------:R-:W-:Y:S01]  /*28a0*/  IMAD.SHL.U32 R0, R0, 0x400, RZ ;  /* 0x0000040000007824 */ /* 0x000fe200078e00ff */
[----:B------:R-:W-:Y:S01]  /*28b0*/  LOP3.LUT R133, R132, 0x1800, RZ, 0xc0, !PT ;  /* 0x0000180084857812 */ /* 0x000fe200078ec0ff */
[----:B------:R-:W-:Y:S01]  /*28c0*/  ULEA UR5, UR14, UR15, 0x6 ;  /* 0x0000000f0e057291 */ /* 0x000fe2000f8e30ff */
[----:B------:R-:W-:-:S02]  /*28d0*/  LOP3.LUT R2, R2, 0x780, R3, 0xf8, !PT ;  /* 0x0000078002027812 */ /* 0x000fc400078ef803 */
[----:B------:R-:W-:Y:S02]  /*28e0*/  ELECT P0, URZ, PT ;  /* 0x0000000000ff782f */ /* 0x000fe40003800000 */
[----:B------:R-:W-:Y:S01]  /*28f0*/  LOP3.LUT R133, R133, 0x4000, R0, 0xf8, !PT ;  /* 0x0000400085857812 */ /* 0x000fe200078ef800 */
[----:B----4-:R-:W-:Y:S01]  /*2900*/  LDTM.16dp32bit_t0_t15.x128 R4, tmem[UR4] ;  /* 0x00000004000479ee */ /* 0x010fe20008b80000 */
[----:B------:R-:W3:Y:S01]  /*2910*/  LDTM.16dp32bit_t16_t31.x128 R4, tmem[UR4+0x80] ;  /* 0x00008004000479ee */ /* 0x000ee20008ba0000 */
[----:B------:R-:W-:Y:S01]  /*2920*/  NOP ;  /* 0x0000000000007918 */ /* 0x000fe20000000000 */
[----:B------:R-:W-:Y:S01]  /*2930*/  ULEA UR4, UR14, UR11, 0xd ;  /* 0x0000000b0e047291 */ /* 0x000fe2000f8e68ff */
[----:B------:R-:W-:-:S04]  /*2940*/  LOP3.LUT R0, R133, R2, RZ, 0xfc, !PT ;  /* 0x0000000285007212 */ /* 0x000fc800078efcff */
[C---:B------:R-:W-:Y:S02]  /*2950*/  LOP3.LUT R2, R0.reuse, 0x10, RZ, 0x3c, !PT ;  /* 0x0000001000027812 */ /* 0x040fe400078e3cff */
[----:B------:R-:W-:Y:S02]  /*2960*/  LOP3.LUT R3, R0, 0x20, RZ, 0x3c, !PT ;  /* 0x0000002000037812 */ /* 0x000fe400078e3cff */
[----:B---3--:R-:W-:Y:S02]  /*2970*/  F2FP.BF16.F32.PACK_AB R4, R5, R4 ;  /* 0x000000040504723e */ /* 0x008fe400000010ff */
[----:B------:R-:W-:Y:S02]  /*2980*/  F2FP.BF16.F32.PACK_AB R68, R69, R68 ;  /* 0x000000444544723e */ /* 0x000fe400000010ff */
[----:B------:R-:W-:Y:S02]  /*2990*/  F2FP.BF16.F32.PACK_AB R5, R7, R6 ;  /* 0x000000060705723e */ /* 0x000fe400000010ff */
[----:B------:R-:W-:-:S02]  /*29a0*/  F2FP.BF16.F32.PACK_AB R12, R13, R12 ;  /* 0x0000000c0d0c723e */ /* 0x000fc400000010ff */
[----:B------:R-:W-:Y:S02]  /*29b0*/  F2FP.BF16.F32.PACK_AB R69, R71, R70 ;  /* 0x000000464745723e */ /* 0x000fe400000010ff */
[----:B------:R-:W-:Y:S02]  /*29c0*/  F2FP.BF16.F32.PACK_AB R76, R77, R76 ;  /* 0x0000004c4d4c723e */ /* 0x000fe400000010ff */
[----:B------:R-:W-:Y:S02]  /*29d0*/  F2FP.BF16.F32.PACK_AB R6, R9, R8 ;  /* 0x000000080906723e */ /* 0x000fe400000010ff */
[----:B------:R-:W-:Y:S02]  /*29e0*/  F2FP.BF16.F32.PACK_AB R7, R11, R10 ;  /* 0x0000000a0b07723e */ /* 0x000fe400000010ff */
[----:B------:R-:W-:Y:S02]  /*29f0*/  F2FP.BF16.F32.PACK_AB R13, R15, R14 ;  /* 0x0000000e0f0d723e */ /* 0x000fe400000010ff */
[----:B------:R-:W-:Y:S01]  /*2a00*/  F2FP.BF16.F32.PACK_AB R70, R73, R72 ;  /* 0x000000484946723e */ /* 0x000fe200000010ff */
[----:B--2---:R-:W-:Y:S01]  /*2a10*/  STS.128 [R0+UR11], R4 ;  /* 0x0000000400007988 */ /* 0x004fe20008000c0b */
[----:B------:R-:W-:-:S02]  /*2a20*/  F2FP.BF16.F32.PACK_AB R71, R75, R74 ;  /* 0x0000004a4b47723e */ /* 0x000fc400000010ff */
[----:B------:R-:W-:Y:S02]  /*2a30*/  F2FP.BF16.F32.PACK_AB R77, R79, R78 ;  /* 0x0000004e4f4d723e */ /* 0x000fe400000010ff */
[----:B------:R-:W-:Y:S01]  /*2a40*/  F2FP.BF16.F32.PACK_AB R14, R17, R16 ;  /* 0x00000010110e723e */ /* 0x000fe200000010ff */
[----:B------:R-:W-:Y:S01]  /*2a50*/  STS.128 [R0+UR11+0x2000], R68 ;  /* 0x0020004400007988 */ /* 0x000fe20008000c0b */
[----:B------:R-:W-:Y:S02]  /*2a60*/  F2FP.BF16.F32.PACK_AB R15, R19, R18 ;  /* 0x00000012130f723e */ /* 0x000fe400000010ff */
[----:B------:R-:W-:Y:S02]  /*2a70*/  F2FP.BF16.F32.PACK_AB R20, R21, R20 ;  /* 0x000000141514723e */ /* 0x000fe400000010ff */
[----:B------:R-:W-:Y:S01]  /*2a80*/  F2FP.BF16.F32.PACK_AB R78, R81, R80 ;  /* 0x00000050514e723e */ /* 0x000fe200000010ff */
[----:B------:R-:W-:Y:S01]  /*2a90*/  STS.128 [R2+UR11], R12 ;  /* 0x0000000c02007988 */ /* 0x000fe20008000c0b */
[----:B------:R-:W-:-:S02]  /*2aa0*/  F2FP.BF16.F32.PACK_AB R79, R83, R82 ;  /* 0x00000052534f723e */ /* 0x000fc400000010ff */
[----:B------:R-:W-:Y:S02]  /*2ab0*/  F2FP.BF16.F32.PACK_AB R84, R85, R84 ;  /* 0x000000545554723e */ /* 0x000fe400000010ff */
[----:B------:R-:W-:Y:S01]  /*2ac0*/  F2FP.BF16.F32.PACK_AB R21, R23, R22 ;  /* 0x000000161715723e */ /* 0x000fe200000010ff */
[----:B------:R2:W-:Y:S01]  /*2ad0*/  STS.128 [R2+UR11+0x2000], R76 ;  /* 0x0020004c02007988 */ /* 0x0005e20008000c0b */
[----:B------:R-:W-:Y:S02]  /*2ae0*/  F2FP.BF16.F32.PACK_AB R28, R29, R28 ;  /* 0x0000001c1d1c723e */ /* 0x000fe400000010ff */
[----:B------:R-:W-:Y:S02]  /*2af0*/  F2FP.BF16.F32.PACK_AB R85, R87, R86 ;  /* 0x000000565755723e */ /* 0x000fe400000010ff */
[----:B------:R-:W-:Y:S02]  /*2b00*/  F2FP.BF16.F32.PACK_AB R92, R93, R92 ;  /* 0x0000005c5d5c723e */ /* 0x000fe400000010ff */
[----:B------:R-:W-:-:S02]  /*2b10*/  F2FP.BF16.F32.PACK_AB R22, R25, R24 ;  /* 0x000000181916723e */ /* 0x000fc400000010ff */
[----:B------:R-:W-:Y:S02]  /*2b20*/  F2FP.BF16.F32.PACK_AB R23, R27, R26 ;  /* 0x0000001a1b17723e */ /* 0x000fe400000010ff */
[----:B------:R-:W-:Y:S02]  /*2b30*/  F2FP.BF16.F32.PACK_AB R29, R31, R30 ;  /* 0x0000001e1f1d723e */ /* 0x000fe400000010ff */
[----:B------:R-:W-:Y:S01]  /*2b40*/  F2FP.BF16.F32.PACK_AB R36, R37, R36 ;  /* 0x000000242524723e */ /* 0x000fe200000010ff */
[----:B------:R3:W-:Y:S01]  /*2b50*/  STS.128 [R3+UR11], R20 ;  /* 0x0000001403007988 */ /* 0x0007e20008000c0b */
[----:B------:R-:W-:Y:S02]  /*2b60*/  F2FP.BF16.F32.PACK_AB R86, R89, R88 ;  /* 0x000000585956723e */ /* 0x000fe400000010ff */
[----:B------:R-:W-:Y:S02]  /*2b70*/  F2FP.BF16.F32.PACK_AB R87, R91, R90 ;  /* 0x0000005a5b57723e */ /* 0x000fe400000010ff */
[----:B------:R-:W-:-:S02]  /*2b80*/  F2FP.BF16.F32.PACK_AB R93, R95, R94 ;  /* 0x0000005e5f5d723e */ /* 0x000fc400000010ff */
[----:B------:R-:W-:Y:S01]  /*2b90*/  F2FP.BF16.F32.PACK_AB R100, R101, R100 ;  /* 0x000000646564723e */ /* 0x000fe200000010ff */
[----:B------:R3:W-:Y:S01]  /*2ba0*/  STS.128 [R3+UR11+0x2000], R84 ;  /* 0x0020005403007988 */ /* 0x0007e20008000c0b */
[----:B------:R-:W-:Y:S02]  /*2bb0*/  F2FP.BF16.F32.PACK_AB R30, R33, R32 ;  /* 0x00000020211e723e */ /* 0x000fe400000010ff */
[----:B------:R-:W-:Y:S02]  /*2bc0*/  F2FP.BF16.F32.PACK_AB R31, R35, R34 ;  /* 0x00000022231f723e */ /* 0x000fe400000010ff */
[----:B------:R-:W-:Y:S02]  /*2bd0*/  F2FP.BF16.F32.PACK_AB R37, R39, R38 ;  /* 0x000000262725723e */ /* 0x000fe400000010ff */
[----:B------:R-:W-:Y:S02]  /*2be0*/  F2FP.BF16.F32.PACK_AB R44, R45, R44 ;  /* 0x0000002c2d2c723e */ /* 0x000fe400000010ff */
[----:B------:R-:W-:-:S02]  /*2bf0*/  F2FP.BF16.F32.PACK_AB R94, R97, R96 ;  /* 0x00000060615e723e */ /* 0x000fc400000010ff */
[----:B------:R-:W-:Y:S02]  /*2c00*/  F2FP.BF16.F32.PACK_AB R95, R99, R98 ;  /* 0x00000062635f723e */ /* 0x000fe400000010ff */
[----:B------:R-:W-:Y:S02]  /*2c10*/  F2FP.BF16.F32.PACK_AB R101, R103, R102 ;  /* 0x000000666765723e */ /* 0x000fe400000010ff */
[----:B------:R-:W-:Y:S02]  /*2c20*/  F2FP.BF16.F32.PACK_AB R108, R109, R108 ;  /* 0x0000006c6d6c723e */ /* 0x000fe400000010ff */
[----:B------:R-:W-:Y:S02]  /*2c30*/  LOP3.LUT R8, R0, 0x30, RZ, 0x3c, !PT ;  /* 0x0000003000087812 */ /* 0x000fe400078e3cff */
[----:B------:R-:W-:Y:S02]  /*2c40*/  F2FP.BF16.F32.PACK_AB R38, R41, R40 ;  /* 0x000000282926723e */ /* 0x000fe400000010ff */
[----:B------:R-:W-:Y:S01]  /*2c50*/  F2FP.BF16.F32.PACK_AB R39, R43, R42 ;  /* 0x0000002a2b27723e */ /* 0x000fe200000010ff */
[----:B------:R3:W-:Y:S01]  /*2c60*/  STS.128 [R8+UR11], R28 ;  /* 0x0000001c08007988 */ /* 0x0007e20008000c0b */
[----:B------:R-:W-:-:S02]  /*2c70*/  F2FP.BF16.F32.PACK_AB R45, R47, R46 ;  /* 0x0000002e2f2d723e */ /* 0x000fc400000010ff */
[----:B------:R-:W-:Y:S01]  /*2c80*/  F2FP.BF16.F32.PACK_AB R52, R53, R52 ;  /* 0x000000343534723e */ /* 0x000fe200000010ff */
[----:B------:R3:W-:Y:S01]  /*2c90*/  STS.128 [R8+UR11+0x2000], R92 ;  /* 0x0020005c08007988 */ /* 0x0007e20008000c0b */
[----:B------:R-:W-:Y:S02]  /*2ca0*/  F2FP.BF16.F32.PACK_AB R102, R105, R104 ;  /* 0x000000686966723e */ /* 0x000fe400000010ff */
[----:B------:R-:W-:Y:S02]  /*2cb0*/  F2FP.BF16.F32.PACK_AB R103, R107, R106 ;  /* 0x0000006a6b67723e */ /* 0x000fe400000010ff */
[----:B------:R-:W-:Y:S02]  /*2cc0*/  F2FP.BF16.F32.PACK_AB R109, R111, R110 ;  /* 0x0000006e6f6d723e */ /* 0x000fe400000010ff */
[----:B------:R-:W-:Y:S02]  /*2cd0*/  F2FP.BF16.F32.PACK_AB R116, R117, R116 ;  /* 0x000000747574723e */ /* 0x000fe400000010ff */
[----:B------:R-:W-:-:S02]  /*2ce0*/  LOP3.LUT R9, R0, 0x40, RZ, 0x3c, !PT ;  /* 0x0000004000097812 */ /* 0x000fc400078e3cff */
[----:B------:R-:W-:Y:S02]  /*2cf0*/  F2FP.BF16.F32.PACK_AB R46, R49, R48 ;  /* 0x00000030312e723e */ /* 0x000fe400000010ff */
[----:B------:R-:W-:Y:S01]  /*2d00*/  F2FP.BF16.F32.PACK_AB R47, R51, R50 ;  /* 0x00000032332f723e */ /* 0x000fe200000010ff */
[----:B------:R3:W-:Y:S01]  /*2d10*/  STS.128 [R9+UR11], R36 ;  /* 0x0000002409007988 */ /* 0x0007e20008000c0b */
[----:B------:R-:W-:Y:S02]  /*2d20*/  F2FP.BF16.F32.PACK_AB R53, R55, R54 ;  /* 0x000000363735723e */ /* 0x000fe400000010ff */
[----:B------:R-:W-:Y:S01]  /*2d30*/  F2FP.BF16.F32.PACK_AB R60, R61, R60 ;  /* 0x0000003c3d3c723e */ /* 0x000fe200000010ff */
[----:B------:R3:W-:Y:S01]  /*2d40*/  STS.128 [R9+UR11+0x2000], R100 ;  /* 0x0020006409007988 */ /* 0x0007e20008000c0b */
[----:B------:R-:W-:Y:S02]  /*2d50*/  F2FP.BF16.F32.PACK_AB R110, R113, R112 ;  /* 0x00000070716e723e */ /* 0x000fe400000010ff */
[----:B------:R-:W-:-:S02]  /*2d60*/  F2FP.BF16.F32.PACK_AB R111, R115, R114 ;  /* 0x00000072736f723e */ /* 0x000fc400000010ff */
        /* <DEDUP_REMOVED lines=11> */
[----:B--2---:R-:W-:Y:S02]  /*2e20*/  LOP3.LUT R2, R0, 0x60, RZ, 0x3c, !PT ;  /* 0x0000006000027812 */ /* 0x004fe400078e3cff */
[----:B------:R-:W-:Y:S02]  /*2e30*/  F2FP.BF16.F32.PACK_AB R62, R65, R64 ;  /* 0x00000040413e723e */ /* 0x000fe400000010ff */
[----:B------:R-:W-:Y:S01]  /*2e40*/  F2FP.BF16.F32.PACK_AB R63, R67, R66 ;  /* 0x00000042433f723e */ /* 0x000fe200000010ff */
[----:B------:R3:W-:Y:S01]  /*2e50*/  STS.128 [R2+UR11], R52 ;  /* 0x0000003402007988 */ /* 0x0007e20008000c0b */
[----:B------:R-:W-:-:S02]  /*2e60*/  F2FP.BF16.F32.PACK_AB R126, R129, R128 ;  /* 0x00000080817e723e */ /* 0x000fc400000010ff */
[----:B------:R-:W-:Y:S01]  /*2e70*/  F2FP.BF16.F32.PACK_AB R127, R131, R130 ;  /* 0x00000082837f723e */ /* 0x000fe200000010ff */
[----:B------:R3:W-:Y:S01]  /*2e80*/  STS.128 [R2+UR11+0x2000], R116 ;  /* 0x0020007402007988 */ /* 0x0007e20008000c0b */
[----:B------:R-:W-:-:S05]  /*2e90*/  LOP3.LUT R0, R0, 0x70, RZ, 0x3c, !PT ;  /* 0x0000007000007812 */ /* 0x000fca00078e3cff */
[----:B------:R3:W-:Y:S04]  /*2ea0*/  STS.128 [R0+UR11], R60 ;  /* 0x0000003c00007988 */ /* 0x0007e80008000c0b */
[----:B------:R3:W-:Y:S01]  /*2eb0*/  STS.128 [R0+UR11+0x2000], R124 ;  /* 0x0020007c00007988 */ /* 0x0007e20008000c0b */
[----:B------:R2:W-:Y:S06]  /*2ec0*/  MEMBAR.ALL.CTA ;  /* 0x0000000000007992 */ /* 0x0005ec0000008000 */
[----:B--2---:R-:W2:Y:S02]  /*2ed0*/  FENCE.VIEW.ASYNC.S ;  /* 0x00000000000073c6 */ /* 0x004ea40000000000 */
[----:B--2---:R-:W-:Y:S06]  /*2ee0*/  BAR.SYNC.DEFER_BLOCKING 0x0 ;  /* 0x0000000000007b1d */ /* 0x004fec0000010000 */
[----:B------:R3:W-:Y:S01]  /*2ef0*/  UTMASTG.2D [UR4], [UR12] ;  /* 0x000000040c0073b5 */ /* 0x0007e20008008000 */
[----:B------:R0:W-:Y:S01]  /*2f00*/  UTMACMDFLUSH ;  /* 0x00000000000079b7 */ /* 0x0001e20000000000 */
[----:B------:R-:W-:-:S04]  /*2f10*/  DEPBAR.LE SB0, 0x0 ;  /* 0x000080000000791a */ /* 0x000fc80000000000 */
[----:B------:R-:W-:Y:S08]  /*2f20*/  BAR.SYNC.DEFER_BLOCKING 0x0 ;  /* 0x0000000000007b1d */ /* 0x000ff00000010000 */
[----:B------:R-:W-:Y:S06]  /*2f30*/  BAR.SYNC.DEFER_BLOCKING 0x0 ;  /* 0x0000000000007b1d */ /* 0x000fec0000010000 */
[----:B---3--:R-:W-:Y:S05]  /*2f40*/  @P1 BRA `(.L_x_71) ;  /* 0x0000000000a01947 */ /* 0x008fea0003800000 */
[----:B------:R-:W2:Y:S01]  /*2f50*/  S2UR UR5, SR_CgaCtaId ;  /* 0x00000000000579c3 */ /* 0x000ea20000008800 */
[----:B------:R-:W-:Y:S01]  /*2f60*/  NOP ;  /* 0x0000000000007918 */ /* 0x000fe20000000000 */
[----:B------:R-:W-:Y:S01]  /*2f70*/  UMOV UR4, 0x50 ;  /* 0x0000005000047882 */ /* 0x000fe20000000000 */
[----:B------:R-:W-:Y:S02]  /*2f80*/  IMAD.U32 R0, RZ, RZ, UR10 ;  /* 0x0000000aff007e24 */ /* 0x000fe4000f8e00ff */
[----:B------:R-:W-:Y:S02]  /*2f90*/  IMAD.MOV.U32 R3, RZ, RZ, 0xff ;  /* 0x000000ffff037424 */ /* 0x000fe400078e00ff */
[----:B------:R-:W-:Y:S01]  /*2fa0*/  IMAD.MOV.U32 R7, RZ, RZ, 0x1 ;  /* 0x00000001ff077424 */ /* 0x000fe200078e00ff */
[----:B------:R-:W-:-:S04]  /*2fb0*/  LOP3.LUT R0, R0, 0xffff, RZ, 0xc0, !PT ;  /* 0x0000ffff00007812 */ /* 0x000fc800078ec0ff */
[----:B------:R-:W-:-:S05]  /*2fc0*/  SHF.R.U32.HI R0, RZ, 0x5, R0 ;  /* 0x00000005ff007819 */ /* 0x000fca0000011600 */
[----:B------:R-:W-:Y:S01]  /*2fd0*/  VIADD R2, R0, 0x10 ;  /* 0x0000001000027836 */ /* 0x000fe20000000000 */
[----:B------:R-:W-:Y:S01]  /*2fe0*/  SHF.L.U32 R0, R3, R0, RZ ;  /* 0x0000000003007219 */ /* 0x000fe200000006ff */
[----:B--2---:R-:W-:-:S03]  /*2ff0*/  ULEA UR6, UR5, UR4, 0x18 ;  /* 0x0000000405067291 */ /* 0x004fc6000f8ec0ff */
[----:B------:R-:W-:-:S04]  /*3000*/  SHF.L.U32 R3, R7, R2, RZ ;  /* 0x0000000207037219 */ /* 0x000fc800000006ff */
[----:B------:R-:W-:Y:S02]  /*3010*/  LOP3.LUT R0, R3, R0, RZ, 0xfc, !PT ;  /* 0x0000000003007212 */ /* 0x000fe400078efcff */
[----:B------:R-:W2:Y:S02]  /*3020*/  LDS R5, [UR6] ;  /* 0x00000006ff057984 */ /* 0x000ea40008000800 */
[C---:B------:R-:W-:Y:S02]  /*3030*/  LOP3.LUT R2, R0.reuse, 0xffff, RZ, 0xc0, !PT ;  /* 0x0000ffff00027812 */ /* 0x040fe400078ec0ff */
[----:B--2---:R-:W-:-:S04]  /*3040*/  LOP3.LUT R3, R0, 0xffff, R5, 0x80, !PT ;  /* 0x0000ffff00037812 */ /* 0x004fc800078e8005 */
[----:B------:R-:W-:-:S13]  /*3050*/  ISETP.NE.AND P0, PT, R3, R2, PT ;  /* 0x000000020300720c */ /* 0x000fda0003f05270 */
[----:B------:R-:W-:Y:S05]  /*3060*/  @P0 BRA `(.L_x_72) ;  /* 0x0000000000500947 */ /* 0x000fea0003800000 */
[----:B------:R-:W-:Y:S02]  /*3070*/  SHF.R.U32.HI R5, RZ, 0x10, R5 ;  /* 0x00000010ff057819 */ /* 0x000fe40000011605 */
[----:B------:R-:W-:-:S04]  /*3080*/  SHF.R.U32.HI R2, RZ, 0x10, R0 ;  /* 0x00000010ff027819 */ /* 0x000fc80000011600 */
[----:B------:R-:W-:-:S04]  /*3090*/  LOP3.LUT R5, R5, R2, RZ, 0xc0, !PT ;  /* 0x0000000205057212 */ /* 0x000fc800078ec0ff */
[----:B------:R-:W-:-:S13]  /*30a0*/  ISETP.NE.AND P0, PT, R5, R2, PT ;  /* 0x000000020500720c */ /* 0x000fda0003f05270 */
[----:B------:R-:W-:Y:S05]  /*30b0*/  @P0 BRA `(.L_x_73) ;  /* 0x0000000000300947 */ /* 0x000fea0003800000 */
[----:B------:R-:W-:Y:S01]  /*30c0*/  R2UR UR4, R0 ;  /* 0x00000000000472ca */ /* 0x000fe200000e0000 */
[----:B------:R-:W-:Y:S01]  /*30d0*/  VOTEU.ANY UR5, UPT, PT ;  /* 0x0000000000057886 */ /* 0x000fe200038e0100 */
[----:B------:R-:W2:Y:S01]  /*30e0*/  S2R R0, SR_LANEID ;  /* 0x0000000000007919 */ /* 0x000ea20000000000 */
[----:B------:R-:W-:-:S10]  /*30f0*/  UFLO.U32 UR5, UR5 ;  /* 0x00000005000572bd */ /* 0x000fd400080e0000 */
[----:B------:R-:W-:-:S06]  /*3100*/  ULOP3.LUT UR4, URZ, UR4, URZ, 0x33, !UPT ;  /* 0x00000004ff047292 */ /* 0x000fcc000f8e33ff */
[----:B------:R-:W-:-:S04]  /*3110*/  IMAD.U32 R2, RZ, RZ, UR4 ;  /* 0x00000004ff027e24 */ /* 0x000fc8000f8e00ff */
[----:B------:R-:W3:Y:S02]  /*3120*/  REDUX UR7, R2 ;  /* 0x00000000020773c4 */ /* 0x000ee40000000000 */
[----:B------:R4:W-:Y:S01]  /*3130*/  UTCATOMSWS.AND URZ, UR4 ;  /* 0x0000000400ff79e3 */ /* 0x0009e20008000000 */
[----:B--2---:R-:W-:Y:S01]  /*3140*/  ISETP.EQ.U32.AND P0, PT, R0, UR5, PT ;  /* 0x0000000500007c0c */ /* 0x004fe2000bf02070 */
[----:B---3--:R-:W-:-:S12]  /*3150*/  IMAD.U32 R0, RZ, RZ, UR7 ;  /* 0x00000007ff007e24 */ /* 0x008fd8000f8e00ff */
[----:B------:R4:W-:Y:S01]  /*3160*/  @P0 ATOMS.AND RZ, [UR6], R0 ;  /* 0x00000000ffff098c */ /* 0x0009e2000a800006 */
[----:B------:R-:W-:Y:S05]  /*3170*/  BRA `(.L_x_71) ;  /* 0x0000000000147947 */ /* 0x000fea0003800000 */
.L_x_73:
[----:B------:R-:W-:-:S07]  /*3180*/  MOV R2, 0x31a0 ;  /* 0x000031a000027802 */ /* 0x000fce0000000f00 */
[----:B-1----:R-:W-:Y:S05]  /*3190*/  CALL.REL.NOINC `($__internal_0_$__cuda_sm10x_tcgen05_guardrail_trap_col_being_dealloced_not_returned_by_alloc) ;  /* 0x0000000000447944 */ /* 0x002fea0003c00000 */
[----:B------:R-:W-:Y:S05]  /*31a0*/  BRA `(.L_x_71) ;  /* 0x0000000000087947 */ /* 0x000fea0003800000 */
.L_x_72:
[----:B------:R-:W-:-:S07]  /*31b0*/  MOV R2, 0x31d0 ;  /* 0x000031d000027802 */ /* 0x000fce0000000f00 */
[----:B-1----:R-:W-:Y:S05]  /*31c0*/  CALL.REL.NOINC `($__internal_2_$__cuda_sm10x_tcgen05_guardrail_trap_unallocated_columns_being_dealloced) ;  /* 0x0000000000507944 */ /* 0x002fea0003c00000 */
.L_x_71:
[----:B------:R-:W-:Y:S01]  /*31d0*/  NOP ;  /* 0x0000000000007918 */ /* 0x000fe20000000000 */
[----:B----4-:R-:W-:Y:S05]  /*31e0*/  EXIT ;  /* 0x000000000000794d */ /* 0x010fea0003800000 */
.L_x_58:
[----:B------:R-:W2:Y:S02]  /*31f0*/  SYNCS.PHASECHK.TRANS64.TRYWAIT P0, [UR11+0x3c000], RZ ;  /* 0x03c000ffff0075a7 */ /* 0x000ea4000800110b */
[----:B--2---:R-:W-:Y:S05]  /*3200*/  @!P0 BRA `(.L_x_58) ;  /* 0xfffffffc00f88947 */ /* 0x004fea000383ffff */
[----:B------:R-:W-:Y:S05]  /*3210*/  BRA `(.L_x_74) ;  /* 0xffffffe8006c7947 */ /* 0x000fea000383ffff */
.L_x_60:
[----:B------:R-:W2:Y:S02]  /*3220*/  SYNCS.PHASECHK.TRANS64.TRYWAIT P3, [UR11+0x3c020], RZ ;  /* 0x03c020ffff0075a7 */ /* 0x000ea4000806110b */
[----:B--2---:R-:W-:Y:S05]  /*3230*/  @!P3 BRA `(.L_x_60) ;  /* 0xfffffffc00f8b947 */ /* 0x004fea000383ffff */
[----:B------:R-:W-:Y:S05]  /*3240*/  BRA `(.L_x_75) ;  /* 0xffffffec00607947 */ /* 0x000fea000383ffff */
.L_x_61:
[----:B------:R-:W3:Y:S02]  /*3250*/  SYNCS.PHASECHK.TRANS64.TRYWAIT P0, [UR37+0x3c000], R3 ;  /* 0x03c00003ff0075a7 */ /* 0x000ee40008001125 */
[----:B---3--:R-:W-:Y:S05]  /*3260*/  @!P0 BRA `(.L_x_61) ;  /* 0xfffffffc00f88947 */ /* 0x008fea000383ffff */
[----:B------:R-:W-:Y:S05]  /*3270*/  BRA `(.L_x_76) ;  /* 0xffffffec00dc7947 */ /* 0x000fea000383ffff */
.L_x_63:
[----:B------:R-:W3:Y:S02]  /*3280*/  SYNCS.PHASECHK.TRANS64.TRYWAIT P0, [UR37+0x3c020], R3 ;  /* 0x03c02003ff0075a7 */ /* 0x000ee40008001125 */
[----:B---3--:R-:W-:Y:S05]  /*3290*/  @!P0 BRA `(.L_x_63) ;  /* 0xfffffffc00f88947 */ /* 0x008fea000383ffff */
[----:B------:R-:W-:Y:S05]  /*32a0*/  BRA `(.L_x_77) ;  /* 0xfffffff000f87947 */ /* 0x000fea000383ffff */
        .weak           $__internal_0_$__cuda_sm10x_tcgen05_guardrail_trap_col_being_dealloced_not_returned_by_alloc
        .type           $__internal_0_$__cuda_sm10x_tcgen05_guardrail_trap_col_being_dealloced_not_returned_by_alloc,@function
        .size           $__internal_0_$__cuda_sm10x_tcgen05_guardrail_trap_col_being_dealloced_not_returned_by_alloc,($__internal_1_$__cuda_sm10x_tcgen05_guardrail_trap_phase_invalid_during_alloc - $__internal_0_$__cuda_sm10x_tcgen05_guardrail_trap_col_being_dealloced_not_returned_by_alloc)
$__internal_0_$__cuda_sm10x_tcgen05_guardrail_trap_col_being_dealloced_not_returned_by_alloc:
[----:B------:R-:W-:Y:S05]  /*32b0*/  BPT.TRAP 0x1 ;  /* 0x000000040000795c */ /* 0x000fea0000300000 */
[----:B------:R-:W-:-:S04]  /*32c0*/  IMAD.MOV.U32 R3, RZ, RZ, 0x0 ;  /* 0x00000000ff037424 */ /* 0x000fc800078e00ff */
[----:B------:R-:W-:Y:S05]  /*32d0*/  RET.REL.NODEC R2 `(gluon_tcgen05) ;  /* 0xffffffcc02487950 */ /* 0x000fea0003c3ffff */
        .weak           $__internal_1_$__cuda_sm10x_tcgen05_guardrail_trap_phase_invalid_during_alloc
        .type           $__internal_1_$__cuda_sm10x_tcgen05_guardrail_trap_phase_invalid_during_alloc,@function
        .size           $__internal_1_$__cuda_sm10x_tcgen05_guardrail_trap_phase_invalid_during_alloc,($__internal_2_$__cuda_sm10x_tcgen05_guardrail_trap_unallocated_columns_being_dealloced - $__internal_1_$__cuda_sm10x_tcgen05_guardrail_trap_phase_invalid_during_alloc)
$__internal_1_$__cuda_sm10x_tcgen05_guardrail_trap_phase_invalid_during_alloc:
[----:B------:R-:W-:Y:S05]  /*32e0*/  BPT.TRAP 0x1 ;  /* 0x000000040000795c */ /* 0x000fea0000300000 */
[----:B------:R-:W-:-:S04]  /*32f0*/  IMAD.MOV.U32 R3, RZ, RZ, 0x0 ;  /* 0x00000000ff037424 */ /* 0x000fc800078e00ff */
[----:B------:R-:W-:Y:S05]  /*3300*/  RET.REL.NODEC R2 `(gluon_tcgen05) ;  /* 0xffffffcc023c7950 */ /* 0x000fea0003c3ffff */
        .weak           $__internal_2_$__cuda_sm10x_tcgen05_guardrail_trap_unallocated_columns_being_dealloced
        .type           $__internal_2_$__cuda_sm10x_tcgen05_guardrail_trap_unallocated_columns_being_dealloced,@function
        .size           $__internal_2_$__cuda_sm10x_tcgen05_guardrail_trap_unallocated_columns_being_dealloced,(.L_x_81 - $__internal_2_$__cuda_sm10x_tcgen05_guardrail_trap_unallocated_columns_being_dealloced)
$__internal_2_$__cuda_sm10x_tcgen05_guardrail_trap_unallocated_columns_being_dealloced:
[----:B------:R-:W-:Y:S05]  /*3310*/  BPT.TRAP 0x1 ;  /* 0x000000040000795c */ /* 0x000fea0000300000 */
[----:B------:R-:W-:-:S04]  /*3320*/  IMAD.MOV.U32 R3, RZ, RZ, 0x0 ;  /* 0x00000000ff037424 */ /* 0x000fc800078e00ff */
[----:B------:R-:W-:Y:S05]  /*3330*/  RET.REL.NODEC R2 `(gluon_tcgen05) ;  /* 0xffffffcc02307950 */ /* 0x000fea0003c3ffff */
.L_x_78:
[----:B------:R-:W-:-:S00]  /*3340*/  BRA `(.L_x_78) ;  /* 0xfffffffc00fc7947 */ /* 0x000fc0000383ffff */
[----:B------:R-:W-:-:S00]  /*3350*/  NOP ;  /* 0x0000000000007918 */ /* 0x000fc00000000000 */
        /* <DEDUP_REMOVED lines=10> */
.L_x_81:


//--------------------- .nv.shared.gluon_tcgen05  --------------------------
	.section	.nv.shared.gluon_tcgen05,"aw",@nobits
	.sectionflags	@""
	.align	16
	.zero		1024


//--------------------- .nv.shared.reserved.0     --------------------------
	.section	.nv.shared.reserved.0,"aw",@nobits
	.align	8
	.weak		__nv_reservedSMEM_offset_0_alias
	.size		__nv_reservedSMEM_offset_0_alias, 0, 64
	.other		__nv_reservedSMEM_offset_0_alias,@"STO_CUDA_RESERVED_SHARED STV_DEFAULT"
__nv_reservedSMEM_offset_0_alias:
	.zero		0
.nv.shared.reserved.0:
	.zero		64
	.weak		__nv_reservedSMEM_allocation_phase
	.type		__nv_reservedSMEM_allocation_phase,@object
	.size		__nv_reservedSMEM_allocation_phase,(.L_0 - __nv_reservedSMEM_allocation_phase)
__nv_reservedSMEM_allocation_phase:
	.zero		1
.L_0:
	.zero		7
	.weak		__nv_reservedSMEM_devtool_atexit_pc
	.type		__nv_reservedSMEM_devtool_atexit_pc,@object
	.size		__nv_reservedSMEM_devtool_atexit_pc,(__nv_reservedSMEM_allocation_mask - __nv_reservedSMEM_devtool_atexit_pc)
__nv_reservedSMEM_devtool_atexit_pc:
	.zero		8
	.weak		__nv_reservedSMEM_allocation_mask
	.type		__nv_reservedSMEM_allocation_mask,@object
	.size		__nv_reservedSMEM_allocation_mask,(.L_2 - __nv_reservedSMEM_allocation_mask)
__nv_reservedSMEM_allocation_mask:
	.zero		4
.L_2:


//--------------------- .nv.constant0.gluon_tcgen05 --------------------------
	.section	.nv.constant0.gluon_tcgen05,"a",@progbits
	.sectionflags	@""
	.align	4
.nv.constant0.gluon_tcgen05:
	.zero		976


//--------------------- SYMBOLS --------------------------

	.type		.nv.reservedSmem.offset0,@object
	.size		.nv.reservedSmem.offset0,0x4
	.type		.nv.reservedSmem.cap,@object
	.size		.nv.reservedSmem.cap,0x4
